	.target	sm_90a

	.elftype	@"ET_EXEC"


//--------------------- .note.nv.tkinfo           --------------------------
	.section	.note.nv.tkinfo,"",@"SHT_NOTE"
	.sectionflags	@"SHF_NOTE_NV_TKINFO"
	.tkinfo
        /*0018*/ 	.word	0x00000002
        /*0030*/ 	.string	""
        /*0030*/ 	.string	"ptxas"
        /*0030*/ 	.string	"Cuda compilation tools, release 13.0, V13.0.88"
        /*0030*/ 	.string	"Build cuda_13.0.r13.0/compiler.36424714_0"
        /*0030*/ 	.string	"-arch sm_90a -m 64 "



//--------------------- .note.nv.cuinfo           --------------------------
	.section	.note.nv.cuinfo,"",@"SHT_NOTE"
	.sectionflags	@"SHF_NOTE_NV_CUINFO"
        /*0018*/ 	.short	0x0002
        /*001a*/ 	.short	0x005a
        /*001c*/ 	.short	0x0082
	.zero		2


//--------------------- .nv.info                  --------------------------
	.section	.nv.info,"",@"SHT_CUDA_INFO"
	.align	4


	//----- nvinfo : EIATTR_REGCOUNT
	.align		4
        /*0000*/ 	.byte	0x04, 0x2f
        /*0002*/ 	.short	(.L_15 - .L_14)
	.align		4
.L_14:
        /*0004*/ 	.word	index@(_ZN7cutlass13device_kernelINS_4gemm6kernel13GemmUniversalIN4cute5tupleIJiiiiEEENS1_10collective13CollectiveMmaINS1_34MainloopSm90TmaGmmaWarpSpecializedILi5ENS5_IJNS4_1CILi1EEENSA_ILi2EEESB_EEENS1_32KernelTmaWarpSpecializedPingpongEEENS5_IJNSA_ILi64EEENSA_ILi256EEESG_EEENS_10bfloat16_tENS5_IJlSB_lEEESJ_SK_NS4_8TiledMMAINS4_8MMA_AtomIJNS4_4SM904GMMA28MMA_64x256x16_F32BF16BF16_SSILNSO_5MajorE0ELSQ_0ELNSO_7ScaleInE1ELSR_1EEEEEENS4_6LayoutINS5_IJSB_SB_SB_EEENS5_IJNSA_ILi0EEESW_SW_EEEEENS5_IJNS4_10UnderscoreESZ_SZ_EEEEENS4_23SM90_TMA_LOAD_MULTICASTENS4_14ComposedLayoutINS4_7SwizzleILi3ELi4ELi3EEENS4_18smem_ptr_flag_bitsILi16EEENSU_INS5_IJNSA_ILi8EEESG_EEENS5_IJSG_SB_EEEEEEEvNS4_8identityENS4_13SM90_TMA_LOADES1C_vS1D_EENS_8epilogue10collective6detail29Sm90TmaWarpSpecializedAdapterINS1H_15DefaultEpilogueISJ_SK_SK_NS1G_6thread17LinearCombinationISJ_Li1EffLNS1L_9ScaleType4KindE0ELNS_15FloatRoundStyleE2ESJ_EENS1_15EpilogueDefaultEEEEEvvEEEEvNT_6ParamsE)
        /*0008*/ 	.word	0x000000a8


	//----- nvinfo : EIATTR_FRAME_SIZE
	.align		4
.L_15:
        /*000c*/ 	.byte	0x04, 0x11
        /*000e*/ 	.short	(.L_17 - .L_16)
	.align		4
.L_16:
        /*0010*/ 	.word	index@(_ZN7cutlass13device_kernelINS_4gemm6kernel13GemmUniversalIN4cute5tupleIJiiiiEEENS1_10collective13CollectiveMmaINS1_34MainloopSm90TmaGmmaWarpSpecializedILi5ENS5_IJNS4_1CILi1EEENSA_ILi2EEESB_EEENS1_32KernelTmaWarpSpecializedPingpongEEENS5_IJNSA_ILi64EEENSA_ILi256EEESG_EEENS_10bfloat16_tENS5_IJlSB_lEEESJ_SK_NS4_8TiledMMAINS4_8MMA_AtomIJNS4_4SM904GMMA28MMA_64x256x16_F32BF16BF16_SSILNSO_5MajorE0ELSQ_0ELNSO_7ScaleInE1ELSR_1EEEEEENS4_6LayoutINS5_IJSB_SB_SB_EEENS5_IJNSA_ILi0EEESW_SW_EEEEENS5_IJNS4_10UnderscoreESZ_SZ_EEEEENS4_23SM90_TMA_LOAD_MULTICASTENS4_14ComposedLayoutINS4_7SwizzleILi3ELi4ELi3EEENS4_18smem_ptr_flag_bitsILi16EEENSU_INS5_IJNSA_ILi8EEESG_EEENS5_IJSG_SB_EEEEEEEvNS4_8identityENS4_13SM90_TMA_LOADES1C_vS1D_EENS_8epilogue10collective6detail29Sm90TmaWarpSpecializedAdapterINS1H_15DefaultEpilogueISJ_SK_SK_NS1G_6thread17LinearCombinationISJ_Li1EffLNS1L_9ScaleType4KindE0ELNS_15FloatRoundStyleE2ESJ_EENS1_15EpilogueDefaultEEEEEvvEEEEvNT_6ParamsE)
        /*0014*/ 	.word	0x00000008


	//----- nvinfo : EIATTR_MIN_STACK_SIZE
	.align		4
.L_17:
        /*0018*/ 	.byte	0x04, 0x12
        /*001a*/ 	.short	(.L_19 - .L_18)
	.align		4
.L_18:
        /*001c*/ 	.word	index@(_ZN7cutlass13device_kernelINS_4gemm6kernel13GemmUniversalIN4cute5tupleIJiiiiEEENS1_10collective13CollectiveMmaINS1_34MainloopSm90TmaGmmaWarpSpecializedILi5ENS5_IJNS4_1CILi1EEENSA_ILi2EEESB_EEENS1_32KernelTmaWarpSpecializedPingpongEEENS5_IJNSA_ILi64EEENSA_ILi256EEESG_EEENS_10bfloat16_tENS5_IJlSB_lEEESJ_SK_NS4_8TiledMMAINS4_8MMA_AtomIJNS4_4SM904GMMA28MMA_64x256x16_F32BF16BF16_SSILNSO_5MajorE0ELSQ_0ELNSO_7ScaleInE1ELSR_1EEEEEENS4_6LayoutINS5_IJSB_SB_SB_EEENS5_IJNSA_ILi0EEESW_SW_EEEEENS5_IJNS4_10UnderscoreESZ_SZ_EEEEENS4_23SM90_TMA_LOAD_MULTICASTENS4_14ComposedLayoutINS4_7SwizzleILi3ELi4ELi3EEENS4_18smem_ptr_flag_bitsILi16EEENSU_INS5_IJNSA_ILi8EEESG_EEENS5_IJSG_SB_EEEEEEEvNS4_8identityENS4_13SM90_TMA_LOADES1C_vS1D_EENS_8epilogue10collective6detail29Sm90TmaWarpSpecializedAdapterINS1H_15DefaultEpilogueISJ_SK_SK_NS1G_6thread17LinearCombinationISJ_Li1EffLNS1L_9ScaleType4KindE0ELNS_15FloatRoundStyleE2ESJ_EENS1_15EpilogueDefaultEEEEEvvEEEEvNT_6ParamsE)
        /*0020*/ 	.word	0x00000008
.L_19:


//--------------------- .nv.compat                --------------------------
	.section	.nv.compat,"",@"SHT_CUDA_COMPAT_INFO"
	.align	4
        /*0000*/ 	.byte	0x02, 0x09, 0x01, 0x00, 0x02, 0x02, 0x04, 0x00, 0x02, 0x05, 0x05, 0x00, 0x03, 0x07, 0x01, 0x01
        /*0010*/ 	.byte	0x02, 0x03, 0x01, 0x00, 0x02, 0x06, 0x01, 0x00, 0x04, 0x0b, 0x08, 0x00, 0x00, 0x00, 0x00, 0x00
        /*0020*/ 	.byte	0x00, 0x00, 0x00, 0x00


//--------------------- .nv.info._ZN7cutlass13device_kernelINS_4gemm6kernel13GemmUniversalIN4cute5tupleIJiiiiEEENS1_10collective13CollectiveMmaINS1_34MainloopSm90TmaGmmaWarpSpecializedILi5ENS5_IJNS4_1CILi1EEENSA_ILi2EEESB_EEENS1_32KernelTmaWarpSpecializedPingpongEEENS5_IJNSA_ILi64EEENSA_ILi256EEESG_EEENS_10bfloat16_tENS5_IJlSB_lEEESJ_SK_NS4_8TiledMMAINS4_8MMA_AtomIJNS4_4SM904GMMA28MMA_64x256x16_F32BF16BF16_SSILNSO_5MajorE0ELSQ_0ELNSO_7ScaleInE1ELSR_1EEEEEENS4_6LayoutINS5_IJSB_SB_SB_EEENS5_IJNSA_ILi0EEESW_SW_EEEEENS5_IJNS4_10UnderscoreESZ_SZ_EEEEENS4_23SM90_TMA_LOAD_MULTICASTENS4_14ComposedLayoutINS4_7SwizzleILi3ELi4ELi3EEENS4_18smem_ptr_flag_bitsILi16EEENSU_INS5_IJNSA_ILi8EEESG_EEENS5_IJSG_SB_EEEEEEEvNS4_8identityENS4_13SM90_TMA_LOADES1C_vS1D_EENS_8epilogue10collective6detail29Sm90TmaWarpSpecializedAdapterINS1H_15DefaultEpilogueISJ_SK_SK_NS1G_6thread17LinearCombinationISJ_Li1EffLNS1L_9ScaleType4KindE0ELNS_15FloatRoundStyleE2ESJ_EENS1_15EpilogueDefaultEEEEEvvEEEEvNT_6ParamsE --------------------------
	.section	.nv.info._ZN7cutlass13device_kernelINS_4gemm6kernel13GemmUniversalIN4cute5tupleIJiiiiEEENS1_10collective13CollectiveMmaINS1_34MainloopSm90TmaGmmaWarpSpecializedILi5ENS5_IJNS4_1CILi1EEENSA_ILi2EEESB_EEENS1_32KernelTmaWarpSpecializedPingpongEEENS5_IJNSA_ILi64EEENSA_ILi256EEESG_EEENS_10bfloat16_tENS5_IJlSB_lEEESJ_SK_NS4_8TiledMMAINS4_8MMA_AtomIJNS4_4SM904GMMA28MMA_64x256x16_F32BF16BF16_SSILNSO_5MajorE0ELSQ_0ELNSO_7ScaleInE1ELSR_1EEEEEENS4_6LayoutINS5_IJSB_SB_SB_EEENS5_IJNSA_ILi0EEESW_SW_EEEEENS5_IJNS4_10UnderscoreESZ_SZ_EEEEENS4_23SM90_TMA_LOAD_MULTICASTENS4_14ComposedLayoutINS4_7SwizzleILi3ELi4ELi3EEENS4_18smem_ptr_flag_bitsILi16EEENSU_INS5_IJNSA_ILi8EEESG_EEENS5_IJSG_SB_EEEEEEEvNS4_8identityENS4_13SM90_TMA_LOADES1C_vS1D_EENS_8epilogue10collective6detail29Sm90TmaWarpSpecializedAdapterINS1H_15DefaultEpilogueISJ_SK_SK_NS1G_6thread17LinearCombinationISJ_Li1EffLNS1L_9ScaleType4KindE0ELNS_15FloatRoundStyleE2ESJ_EENS1_15EpilogueDefaultEEEEEvvEEEEvNT_6ParamsE,"",@"SHT_CUDA_INFO"
	.sectionflags	@""
	.align	4


	//----- nvinfo : EIATTR_CUDA_API_VERSION
	.align		4
        /*0000*/ 	.byte	0x04, 0x37
        /*0002*/ 	.short	(.L_21 - .L_20)
.L_20:
        /*0004*/ 	.word	0x00000082


	//----- nvinfo : EIATTR_KPARAM_INFO
	.align		4
.L_21:
        /*0008*/ 	.byte	0x04, 0x17
        /*000a*/ 	.short	(.L_23 - .L_22)
.L_22:
        /*000c*/ 	.word	0x00000000
        /*0010*/ 	.short	0x0000
        /*0012*/ 	.short	0x0070
        /*0014*/ 	.byte	0x00, 0xf0, 0x01, 0x10


	//----- nvinfo : EIATTR_SPARSE_MMA_MASK
	.align		4
.L_23:
        /*0018*/ 	.byte	0x03, 0x50
        /*001a*/ 	.short	0x0000


	//----- nvinfo : EIATTR_MAXREG_COUNT
	.align		4
        /*001c*/ 	.byte	0x03, 0x1b
        /*001e*/ 	.short	0x00a8


	//----- nvinfo : EIATTR_NUM_BARRIERS
	.align		4
        /*0020*/ 	.byte	0x02, 0x4c
        /*0022*/ 	.byte	0x01
	.zero		1


	//----- nvinfo : EIATTR_EXTERNS
	.align		4
        /*0024*/ 	.byte	0x04, 0x0f
        /*0026*/ 	.short	(.L_25 - .L_24)


	//   ....[0]....
	.align		4
.L_24:
        /*0028*/ 	.word	index@(__assertfail)


	//----- nvinfo : EIATTR_ANNOTATIONS
	.align		4
.L_25:
        /*002c*/ 	.byte	0x04, 0x55
        /*002e*/ 	.short	(.L_27 - .L_26)


	//   ....[0]....
.L_26:
        /*0030*/ 	.word	0x00000001
        /*0034*/ 	.byte	0x60, 0x0d, 0x00, 0x00, 0x01, 0x00, 0x00, 0x00, 0x00, 0x9f, 0x00, 0x00, 0x01, 0x00, 0x00, 0x00
        /*0044*/ 	.byte	0x80, 0xab, 0x00, 0x00


	//----- nvinfo : EIATTR_MERCURY_ISA_VERSION
	.align		4
.L_27:
        /*0048*/ 	.byte	0x03, 0x5f
        /*004a*/ 	.short	0x0101


	//----- nvinfo : EIATTR_INT_WARP_WIDE_INSTR_OFFSETS
	.align		4
        /*004c*/ 	.byte	0x04, 0x31
        /*004e*/ 	.short	(.L_29 - .L_28)


	//   ....[0]....
.L_28:
        /*0050*/ 	.word	0x000004f0


	//   ....[1]....
        /*0054*/ 	.word	0x00000530


	//   ....[2]....
        /*0058*/ 	.word	0x00000640


	//   ....[3]....
        /*005c*/ 	.word	0x00000660


	//   ....[4]....
        /*0060*/ 	.word	0x00000680


	//   ....[5]....
        /*0064*/ 	.word	0x000006a0


	//   ....[6]....
        /*0068*/ 	.word	0x00000760


	//   ....[7]....
        /*006c*/ 	.word	0x000007a0


	//   ....[8]....
        /*0070*/ 	.word	0x00002030


	//----- nvinfo : EIATTR_COOP_GROUP_MASK_REGIDS
	.align		4
.L_29:
        /*0074*/ 	.byte	0x04, 0x29
        /*0076*/ 	.short	(.L_31 - .L_30)


	//   ....[0]....
.L_30:
        /*0078*/ 	.word	0xffffffff


	//   ....[1]....
        /*007c*/ 	.word	0xffffffff


	//   ....[2]....
        /*0080*/ 	.word	0xffffffff


	//   ....[3]....
        /*0084*/ 	.word	0xffffffff


	//   ....[4]....
        /*0088*/ 	.word	0xffffffff


	//   ....[5]....
        /*008c*/ 	.word	0xffffffff


	//   ....[6]....
        /*0090*/ 	.word	0xffffffff


	//----- nvinfo : EIATTR_COOP_GROUP_INSTR_OFFSETS
	.align		4
.L_31:
        /*0094*/ 	.byte	0x04, 0x28
        /*0096*/ 	.short	(.L_33 - .L_32)


	//   ....[0]....
.L_32:
        /*0098*/ 	.word	0x00000070


	//   ....[1]....
        /*009c*/ 	.word	0x00000080


	//   ....[2]....
        /*00a0*/ 	.word	0x00000140


	//   ....[3]....
        /*00a4*/ 	.word	0x000002f0


	//   ....[4]....
        /*00a8*/ 	.word	0x00000330


	//   ....[5]....
        /*00ac*/ 	.word	0x000007f0


	//   ....[6]....
        /*00b0*/ 	.word	0x00000900


	//----- nvinfo : EIATTR_REG_RECONFIG
	.align		4
.L_33:
        /*00b4*/ 	.byte	0x01, 0x54
	.zero		2


	//----- nvinfo : EIATTR_SYSCALL_OFFSETS
	.align		4
        /*00b8*/ 	.byte	0x04, 0x46
        /*00ba*/ 	.short	(.L_35 - .L_34)


	//   ....[0]....
.L_34:
        /*00bc*/ 	.word	0x00001790


	//----- nvinfo : EIATTR_MBARRIER_INSTR_OFFSETS
	.align		4
.L_35:
        /*00c0*/ 	.byte	0x04, 0x39
        /*00c2*/ 	.short	(.L_37 - .L_36)


	//   ....[0]....
.L_36:
        /*00c4*/ 	.word	0x00000240
        /*00c8*/ 	.word	0x000000ff
        /*00cc*/ 	.word	0x00000000
        /*00d0*/ 	.short	0x0100
        /*00d2*/ 	.byte	0x08
	.zero		1


	//   ....[1]....
        /*00d4*/ 	.word	0x00000250
        /*00d8*/ 	.word	0x000000ff
        /*00dc*/ 	.word	0x00000028
        /*00e0*/ 	.short	0x0100
        /*00e2*/ 	.byte	0x08
	.zero		1


	//   ....[2]....
        /*00e4*/ 	.word	0x00000260
        /*00e8*/ 	.word	0x000000ff
        /*00ec*/ 	.word	0x00000008
        /*00f0*/ 	.short	0x0100
        /*00f2*/ 	.byte	0x08
	.zero		1


	//   ....[3]....
        /*00f4*/ 	.word	0x00000270
        /*00f8*/ 	.word	0x000000ff
        /*00fc*/ 	.word	0x00000030
        /*0100*/ 	.short	0x0100
        /*0102*/ 	.byte	0x08
	.zero		1


	//   ....[4]....
        /*0104*/ 	.word	0x00000280
        /*0108*/ 	.word	0x000000ff
        /*010c*/ 	.word	0x00000010
        /*0110*/ 	.short	0x0100
        /*0112*/ 	.byte	0x08
	.zero		1


	//   ....[5]....
        /*0114*/ 	.word	0x00000290
        /*0118*/ 	.word	0x000000ff
        /*011c*/ 	.word	0x00000038
        /*0120*/ 	.short	0x0100
        /*0122*/ 	.byte	0x08
	.zero		1


	//   ....[6]....
        /*0124*/ 	.word	0x000002a0
        /*0128*/ 	.word	0x000000ff
        /*012c*/ 	.word	0x00000018
        /*0130*/ 	.short	0x0100
        /*0132*/ 	.byte	0x08
	.zero		1


	//   ....[7]....
        /*0134*/ 	.word	0x000002b0
        /*0138*/ 	.word	0x000000ff
        /*013c*/ 	.word	0x00000040
        /*0140*/ 	.short	0x0100
        /*0142*/ 	.byte	0x08
	.zero		1


	//   ....[8]....
        /*0144*/ 	.word	0x000002c0
        /*0148*/ 	.word	0x000000ff
        /*014c*/ 	.word	0x00000020
        /*0150*/ 	.short	0x0100
        /*0152*/ 	.byte	0x08
	.zero		1


	//   ....[9]....
        /*0154*/ 	.word	0x000002d0
        /*0158*/ 	.word	0x000000ff
        /*015c*/ 	.word	0x00000048
        /*0160*/ 	.short	0x0100
        /*0162*/ 	.byte	0x08
	.zero		1


	//   ....[10]....
        /*0164*/ 	.word	0x000007d0
        /*0168*/ 	.word	0x000000ff
        /*016c*/ 	.word	0x00000080
        /*0170*/ 	.short	0x0100
        /*0172*/ 	.byte	0x08
	.zero		1


	//   ....[11]....
        /*0174*/ 	.word	0x00000860
        /*0178*/ 	.word	0x000000ff
        /*017c*/ 	.word	0x00000088
        /*0180*/ 	.short	0x0100
        /*0182*/ 	.byte	0x08
	.zero		1


	//   ....[12]....
        /*0184*/ 	.word	0x00000880
        /*0188*/ 	.word	0x000000ff
        /*018c*/ 	.word	0x00000060
        /*0190*/ 	.short	0x0100
        /*0192*/ 	.byte	0x09
	.zero		1


	//   ....[13]....
        /*0194*/ 	.word	0x00000890
        /*0198*/ 	.word	0x000000ff
        /*019c*/ 	.word	0x00000068
        /*01a0*/ 	.short	0x0100
        /*01a2*/ 	.byte	0x09
	.zero		1


	//   ....[14]....
        /*01a4*/ 	.word	0x000008a0
        /*01a8*/ 	.word	0x000000ff
        /*01ac*/ 	.word	0x00000070
        /*01b0*/ 	.short	0x0100
        /*01b2*/ 	.byte	0x09
	.zero		1


	//   ....[15]....
        /*01b4*/ 	.word	0x000008b0
        /*01b8*/ 	.word	0x000000ff
        /*01bc*/ 	.word	0x00000078
        /*01c0*/ 	.short	0x0100
        /*01c2*/ 	.byte	0x09
	.zero		1


	//   ....[16]....
        /*01c4*/ 	.word	0x00001670
        /*01c8*/ 	.word	0x0000009f
        /*01cc*/ 	.word	0x00000000
        /*01d0*/ 	.short	0x010a
        /*01d2*/ 	.byte	0x2a
	.zero		1


	//   ....[17]....
        /*01d4*/ 	.word	0x00001810
        /*01d8*/ 	.word	0x00000003
        /*01dc*/ 	.word	0x00000000
        /*01e0*/ 	.short	0x010a
        /*01e2*/ 	.byte	0x3f
	.zero		1


	//   ....[18]....
        /*01e4*/ 	.word	0x00001870
        /*01e8*/ 	.word	0x00000003
        /*01ec*/ 	.word	0x00000000
        /*01f0*/ 	.short	0x010a
        /*01f2*/ 	.byte	0x3f
	.zero		1


	//   ....[19]....
        /*01f4*/ 	.word	0x00001c00
        /*01f8*/ 	.word	0x000000ff
        /*01fc*/ 	.word	0x00000000
        /*0200*/ 	.short	0x010a
        /*0202*/ 	.byte	0x04
	.zero		1


	//   ....[20]....
        /*0204*/ 	.word	0x00001c40
        /*0208*/ 	.word	0x000000ff
        /*020c*/ 	.word	0x00000000
        /*0210*/ 	.short	0x010a
        /*0212*/ 	.byte	0x04
	.zero		1


	//   ....[21]....
        /*0214*/ 	.word	0x00001ed0
        /*0218*/ 	.word	0x00000005
        /*021c*/ 	.word	0x00000000
        /*0220*/ 	.short	0x0101
        /*0222*/ 	.byte	0x3f
	.zero		1


	//   ....[22]....
        /*0224*/ 	.word	0x00001fd0
        /*0228*/ 	.word	0x000000a0
        /*022c*/ 	.word	0x00000000
        /*0230*/ 	.short	0x0101
        /*0232*/ 	.byte	0x2d
	.zero		1


	//   ....[23]....
        /*0234*/ 	.word	0x000020d0
        /*0238*/ 	.word	0x00000003
        /*023c*/ 	.word	0x00000000
        /*0240*/ 	.short	0x0101
        /*0242*/ 	.byte	0x3f
	.zero		1


	//   ....[24]....
        /*0244*/ 	.word	0x00002190
        /*0248*/ 	.word	0x0000009f
        /*024c*/ 	.word	0x00000010
        /*0250*/ 	.short	0x010a
        /*0252*/ 	.byte	0x2a
	.zero		1


	//   ....[25]....
        /*0254*/ 	.word	0x00009f20
        /*0258*/ 	.word	0x000000a2
        /*025c*/ 	.word	0x00000000
        /*0260*/ 	.short	0x0101
        /*0262*/ 	.byte	0x2d
	.zero		1


	//   ....[26]....
        /*0264*/ 	.word	0x0000a8c0
        /*0268*/ 	.word	0x0000000c
        /*026c*/ 	.word	0x00000028
        /*0270*/ 	.short	0x010a
        /*0272*/ 	.byte	0x3f
	.zero		1


	//   ....[27]....
        /*0274*/ 	.word	0x0000ac90
        /*0278*/ 	.word	0x00000004
        /*027c*/ 	.word	0x00000088
        /*0280*/ 	.short	0x0101
        /*0282*/ 	.byte	0x3f
	.zero		1


	//   ....[28]....
        /*0284*/ 	.word	0x0000b410
        /*0288*/ 	.word	0x00000007
        /*028c*/ 	.word	0x00000000
        /*0290*/ 	.short	0x010a
        /*0292*/ 	.byte	0x3f
	.zero		1


	//   ....[29]....
        /*0294*/ 	.word	0x0000b490
        /*0298*/ 	.word	0x00000009
        /*029c*/ 	.word	0x00000000
        /*02a0*/ 	.short	0x010a
        /*02a2*/ 	.byte	0x3f
	.zero		1


	//   ....[30]....
        /*02a4*/ 	.word	0x0000b520
        /*02a8*/ 	.word	0x00000006
        /*02ac*/ 	.word	0x00000000
        /*02b0*/ 	.short	0x010a
        /*02b2*/ 	.byte	0x3f
	.zero		1


	//   ....[31]....
        /*02b4*/ 	.word	0x0000b5b0
        /*02b8*/ 	.word	0x00000009
        /*02bc*/ 	.word	0x00000000
        /*02c0*/ 	.short	0x010a
        /*02c2*/ 	.byte	0x3f
	.zero		1


	//   ....[32]....
        /*02c4*/ 	.word	0x0000b640
        /*02c8*/ 	.word	0x00000003
        /*02cc*/ 	.word	0x00000000
        /*02d0*/ 	.short	0x010a
        /*02d2*/ 	.byte	0x3f
	.zero		1


	//   ....[33]....
        /*02d4*/ 	.word	0x0000b6a0
        /*02d8*/ 	.word	0x000000a1
        /*02dc*/ 	.word	0x00000000
        /*02e0*/ 	.short	0x010a
        /*02e2*/ 	.byte	0x3f
	.zero		1


	//   ....[34]....
        /*02e4*/ 	.word	0x0000b6f0
        /*02e8*/ 	.word	0x00000003
        /*02ec*/ 	.word	0x00000000
        /*02f0*/ 	.short	0x010a
        /*02f2*/ 	.byte	0x3f
	.zero		1


	//   ....[35]....
        /*02f4*/ 	.word	0x0000b750
        /*02f8*/ 	.word	0x00000005
        /*02fc*/ 	.word	0x00000000
        /*0300*/ 	.short	0x010a
        /*0302*/ 	.byte	0x3f
	.zero		1


	//   ....[36]....
        /*0304*/ 	.word	0x0000b7a0
        /*0308*/ 	.word	0x000000a1
        /*030c*/ 	.word	0x00000010
        /*0310*/ 	.short	0x010a
        /*0312*/ 	.byte	0x3f
	.zero		1


	//   ....[37]....
        /*0314*/ 	.word	0x0000b870
        /*0318*/ 	.word	0x0000000c
        /*031c*/ 	.word	0x00000028
        /*0320*/ 	.short	0x010a
        /*0322*/ 	.byte	0x3f
	.zero		1


	//   ....[38]....
        /*0324*/ 	.word	0x0000b940
        /*0328*/ 	.word	0x00000007
        /*032c*/ 	.word	0x00000000
        /*0330*/ 	.short	0x010a
        /*0332*/ 	.byte	0x3f
	.zero		1


	//   ....[39]....
        /*0334*/ 	.word	0x0000b990
        /*0338*/ 	.word	0x00000009
        /*033c*/ 	.word	0x00000000
        /*0340*/ 	.short	0x010a
        /*0342*/ 	.byte	0x3f
	.zero		1


	//   ....[40]....
        /*0344*/ 	.word	0x0000b9e0
        /*0348*/ 	.word	0x00000006
        /*034c*/ 	.word	0x00000000
        /*0350*/ 	.short	0x010a
        /*0352*/ 	.byte	0x3f
	.zero		1


	//   ....[41]....
        /*0354*/ 	.word	0x0000ba30
        /*0358*/ 	.word	0x00000009
        /*035c*/ 	.word	0x00000000
        /*0360*/ 	.short	0x010a
        /*0362*/ 	.byte	0x3f
	.zero		1


	//----- nvinfo : EIATTR_NUM_MBARRIERS
	.align		4
.L_37:
        /*0364*/ 	.byte	0x03, 0x38
        /*0366*/ 	.short	0x0010


	//----- nvinfo : EIATTR_EXIT_INSTR_OFFSETS
	.align		4
        /*0368*/ 	.byte	0x04, 0x1c
        /*036a*/ 	.short	(.L_39 - .L_38)


	//   ....[0]....
.L_38:
        /*036c*/ 	.word	0x000013a0


	//   ....[1]....
        /*0370*/ 	.word	0x00001400


	//   ....[2]....
        /*0374*/ 	.word	0x0000a5b0


	//   ....[3]....
        /*0378*/ 	.word	0x0000a5e0


	//   ....[4]....
        /*037c*/ 	.word	0x0000b690


	//----- nvinfo : EIATTR_MAX_THREADS
	.align		4
.L_39:
        /*0380*/ 	.byte	0x04, 0x05
        /*0382*/ 	.short	(.L_41 - .L_40)
.L_40:
        /*0384*/ 	.word	0x00000180
        /*0388*/ 	.word	0x00000001
        /*038c*/ 	.word	0x00000001


	//----- nvinfo : EIATTR_CRS_STACK_SIZE
	.align		4
.L_41:
        /*0390*/ 	.byte	0x04, 0x1e
        /*0392*/ 	.short	(.L_43 - .L_42)
.L_42:
        /*0394*/ 	.word	0x00000000


	//----- nvinfo : EIATTR_CBANK_PARAM_SIZE
	.align		4
.L_43:
        /*0398*/ 	.byte	0x03, 0x19
        /*039a*/ 	.short	0x0470


	//----- nvinfo : EIATTR_PARAM_CBANK
	.align		4
        /*039c*/ 	.byte	0x04, 0x0a
        /*039e*/ 	.short	(.L_45 - .L_44)
	.align		4
.L_44:
        /*03a0*/ 	.word	index@(.nv.constant0._ZN7cutlass13device_kernelINS_4gemm6kernel13GemmUniversalIN4cute5tupleIJiiiiEEENS1_10collective13CollectiveMmaINS1_34MainloopSm90TmaGmmaWarpSpecializedILi5ENS5_IJNS4_1CILi1EEENSA_ILi2EEESB_EEENS1_32KernelTmaWarpSpecializedPingpongEEENS5_IJNSA_ILi64EEENSA_ILi256EEESG_EEENS_10bfloat16_tENS5_IJlSB_lEEESJ_SK_NS4_8TiledMMAINS4_8MMA_AtomIJNS4_4SM904GMMA28MMA_64x256x16_F32BF16BF16_SSILNSO_5MajorE0ELSQ_0ELNSO_7ScaleInE1ELSR_1EEEEEENS4_6LayoutINS5_IJSB_SB_SB_EEENS5_IJNSA_ILi0EEESW_SW_EEEEENS5_IJNS4_10UnderscoreESZ_SZ_EEEEENS4_23SM90_TMA_LOAD_MULTICASTENS4_14ComposedLayoutINS4_7SwizzleILi3ELi4ELi3EEENS4_18smem_ptr_flag_bitsILi16EEENSU_INS5_IJNSA_ILi8EEESG_EEENS5_IJSG_SB_EEEEEEEvNS4_8identityENS4_13SM90_TMA_LOADES1C_vS1D_EENS_8epilogue10collective6detail29Sm90TmaWarpSpecializedAdapterINS1H_15DefaultEpilogueISJ_SK_SK_NS1G_6thread17LinearCombinationISJ_Li1EffLNS1L_9ScaleType4KindE0ELNS_15FloatRoundStyleE2ESJ_EENS1_15EpilogueDefaultEEEEEvvEEEEvNT_6ParamsE)
        /*03a4*/ 	.short	0x0210
        /*03a6*/ 	.short	0x0470


	//----- nvinfo : EIATTR_SW_WAR
	.align		4
.L_45:
        /*03a8*/ 	.byte	0x04, 0x36
        /*03aa*/ 	.short	(.L_47 - .L_46)
.L_46:
        /*03ac*/ 	.word	0x00000008
.L_47:


//--------------------- .nv.callgraph             --------------------------
	.section	.nv.callgraph,"",@"SHT_CUDA_CALLGRAPH"
	.align	4
	.sectionentsize	8
	.align		4
        /*0000*/ 	.word	0x00000000
	.align		4
        /*0004*/ 	.word	0xffffffff
	.align		4
        /*0008*/ 	.word	index@(_ZN7cutlass13device_kernelINS_4gemm6kernel13GemmUniversalIN4cute5tupleIJiiiiEEENS1_10collective13CollectiveMmaINS1_34MainloopSm90TmaGmmaWarpSpecializedILi5ENS5_IJNS4_1CILi1EEENSA_ILi2EEESB_EEENS1_32KernelTmaWarpSpecializedPingpongEEENS5_IJNSA_ILi64EEENSA_ILi256EEESG_EEENS_10bfloat16_tENS5_IJlSB_lEEESJ_SK_NS4_8TiledMMAINS4_8MMA_AtomIJNS4_4SM904GMMA28MMA_64x256x16_F32BF16BF16_SSILNSO_5MajorE0ELSQ_0ELNSO_7ScaleInE1ELSR_1EEEEEENS4_6LayoutINS5_IJSB_SB_SB_EEENS5_IJNSA_ILi0EEESW_SW_EEEEENS5_IJNS4_10UnderscoreESZ_SZ_EEEEENS4_23SM90_TMA_LOAD_MULTICASTENS4_14ComposedLayoutINS4_7SwizzleILi3ELi4ELi3EEENS4_18smem_ptr_flag_bitsILi16EEENSU_INS5_IJNSA_ILi8EEESG_EEENS5_IJSG_SB_EEEEEEEvNS4_8identityENS4_13SM90_TMA_LOADES1C_vS1D_EENS_8epilogue10collective6detail29Sm90TmaWarpSpecializedAdapterINS1H_15DefaultEpilogueISJ_SK_SK_NS1G_6thread17LinearCombinationISJ_Li1EffLNS1L_9ScaleType4KindE0ELNS_15FloatRoundStyleE2ESJ_EENS1_15EpilogueDefaultEEEEEvvEEEEvNT_6ParamsE)
	.align		4
        /*000c*/ 	.word	index@(__assertfail)
	.align		4
        /*0010*/ 	.word	0x00000000
	.align		4
        /*0014*/ 	.word	0xfffffffe
	.align		4
        /*0018*/ 	.word	0x00000000
	.align		4
        /*001c*/ 	.word	0xfffffffd
	.align		4
        /*0020*/ 	.word	0x00000000
	.align		4
        /*0024*/ 	.word	0xfffffffc


//--------------------- .nv.constant4             --------------------------
	.section	.nv.constant4,"a",@progbits
	.align	8
	.align		8
.nv.constant4:
        /*0000*/ 	.dword	__assertfail
	.align		8
        /*0008*/ 	.dword	__unnamed_1
	.align		8
        /*0010*/ 	.dword	_ZN40_INTERNAL_0ec8812c_4_k_cu_37a2e958_263364cuda3std3__45__cpo5beginE
	.align		8
        /*0018*/ 	.dword	_ZN40_INTERNAL_0ec8812c_4_k_cu_37a2e958_263364cuda3std3__45__cpo3endE
	.align		8
        /*0020*/ 	.dword	_ZN40_INTERNAL_0ec8812c_4_k_cu_37a2e958_263364cuda3std3__45__cpo6cbeginE
	.align		8
        /*0028*/ 	.dword	_ZN40_INTERNAL_0ec8812c_4_k_cu_37a2e958_263364cuda3std3__45__cpo4cendE
	.align		8
        /*0030*/ 	.dword	_ZN40_INTERNAL_0ec8812c_4_k_cu_37a2e958_263364cuda3std3__442_GLOBAL__N__0ec8812c_4_k_cu_37a2e958_263366ignoreE
	.align		8
        /*0038*/ 	.dword	_ZN40_INTERNAL_0ec8812c_4_k_cu_37a2e958_263364cuda3std3__419piecewise_constructE
	.align		8
        /*0040*/ 	.dword	_ZN40_INTERNAL_0ec8812c_4_k_cu_37a2e958_263364cuda3std3__48in_placeE
	.align		8
        /*0048*/ 	.dword	_ZN40_INTERNAL_0ec8812c_4_k_cu_37a2e958_263364cuda3std6ranges3__45__cpo4swapE
	.align		8
        /*0050*/ 	.dword	_ZN40_INTERNAL_0ec8812c_4_k_cu_37a2e958_263364cuda3std6ranges3__45__cpo9iter_moveE
	.align		8
        /*0058*/ 	.dword	_ZN40_INTERNAL_0ec8812c_4_k_cu_37a2e958_263364cute7productE
	.align		8
        /*0060*/ 	.dword	_ZN40_INTERNAL_0ec8812c_4_k_cu_37a2e958_263364cute1_E
	.align		8
        /*0068*/ 	.dword	$str$22
	.align		8
        /*0070*/ 	.dword	$str$23


//--------------------- .text._ZN7cutlass13device_kernelINS_4gemm6kernel13GemmUniversalIN4cute5tupleIJiiiiEEENS1_10collective13CollectiveMmaINS1_34MainloopSm90TmaGmmaWarpSpecializedILi5ENS5_IJNS4_1CILi1EEENSA_ILi2EEESB_EEENS1_32KernelTmaWarpSpecializedPingpongEEENS5_IJNSA_ILi64EEENSA_ILi256EEESG_EEENS_10bfloat16_tENS5_IJlSB_lEEESJ_SK_NS4_8TiledMMAINS4_8MMA_AtomIJNS4_4SM904GMMA28MMA_64x256x16_F32BF16BF16_SSILNSO_5MajorE0ELSQ_0ELNSO_7ScaleInE1ELSR_1EEEEEENS4_6LayoutINS5_IJSB_SB_SB_EEENS5_IJNSA_ILi0EEESW_SW_EEEEENS5_IJNS4_10UnderscoreESZ_SZ_EEEEENS4_23SM90_TMA_LOAD_MULTICASTENS4_14ComposedLayoutINS4_7SwizzleILi3ELi4ELi3EEENS4_18smem_ptr_flag_bitsILi16EEENSU_INS5_IJNSA_ILi8EEESG_EEENS5_IJSG_SB_EEEEEEEvNS4_8identityENS4_13SM90_TMA_LOADES1C_vS1D_EENS_8epilogue10collective6detail29Sm90TmaWarpSpecializedAdapterINS1H_15DefaultEpilogueISJ_SK_SK_NS1G_6thread17LinearCombinationISJ_Li1EffLNS1L_9ScaleType4KindE0ELNS_15FloatRoundStyleE2ESJ_EENS1_15EpilogueDefaultEEEEEvvEEEEvNT_6ParamsE --------------------------
	.section	.text._ZN7cutlass13device_kernelINS_4gemm6kernel13GemmUniversalIN4cute5tupleIJiiiiEEENS1_10collective13CollectiveMmaINS1_34MainloopSm90TmaGmmaWarpSpecializedILi5ENS5_IJNS4_1CILi1EEENSA_ILi2EEESB_EEENS1_32KernelTmaWarpSpecializedPingpongEEENS5_IJNSA_ILi64EEENSA_ILi256EEESG_EEENS_10bfloat16_tENS5_IJlSB_lEEESJ_SK_NS4_8TiledMMAINS4_8MMA_AtomIJNS4_4SM904GMMA28MMA_64x256x16_F32BF16BF16_SSILNSO_5MajorE0ELSQ_0ELNSO_7ScaleInE1ELSR_1EEEEEENS4_6LayoutINS5_IJSB_SB_SB_EEENS5_IJNSA_ILi0EEESW_SW_EEEEENS5_IJNS4_10UnderscoreESZ_SZ_EEEEENS4_23SM90_TMA_LOAD_MULTICASTENS4_14ComposedLayoutINS4_7SwizzleILi3ELi4ELi3EEENS4_18smem_ptr_flag_bitsILi16EEENSU_INS5_IJNSA_ILi8EEESG_EEENS5_IJSG_SB_EEEEEEEvNS4_8identityENS4_13SM90_TMA_LOADES1C_vS1D_EENS_8epilogue10collective6detail29Sm90TmaWarpSpecializedAdapterINS1H_15DefaultEpilogueISJ_SK_SK_NS1G_6thread17LinearCombinationISJ_Li1EffLNS1L_9ScaleType4KindE0ELNS_15FloatRoundStyleE2ESJ_EENS1_15EpilogueDefaultEEEEEvvEEEEvNT_6ParamsE,"ax",@progbits
	.align	128
.text._ZN7cutlass13device_kernelINS_4gemm6kernel13GemmUniversalIN4cute5tupleIJiiiiEEENS1_10collective13CollectiveMmaINS1_34MainloopSm90TmaGmmaWarpSpecializedILi5ENS5_IJNS4_1CILi1EEENSA_ILi2EEESB_EEENS1_32KernelTmaWarpSpecializedPingpongEEENS5_IJNSA_ILi64EEENSA_ILi256EEESG_EEENS_10bfloat16_tENS5_IJlSB_lEEESJ_SK_NS4_8TiledMMAINS4_8MMA_AtomIJNS4_4SM904GMMA28MMA_64x256x16_F32BF16BF16_SSILNSO_5MajorE0ELSQ_0ELNSO_7ScaleInE1ELSR_1EEEEEENS4_6LayoutINS5_IJSB_SB_SB_EEENS5_IJNSA_ILi0EEESW_SW_EEEEENS5_IJNS4_10UnderscoreESZ_SZ_EEEEENS4_23SM90_TMA_LOAD_MULTICASTENS4_14ComposedLayoutINS4_7SwizzleILi3ELi4ELi3EEENS4_18smem_ptr_flag_bitsILi16EEENSU_INS5_IJNSA_ILi8EEESG_EEENS5_IJSG_SB_EEEEEEEvNS4_8identityENS4_13SM90_TMA_LOADES1C_vS1D_EENS_8epilogue10collective6detail29Sm90TmaWarpSpecializedAdapterINS1H_15DefaultEpilogueISJ_SK_SK_NS1G_6thread17LinearCombinationISJ_Li1EffLNS1L_9ScaleType4KindE0ELNS_15FloatRoundStyleE2ESJ_EENS1_15EpilogueDefaultEEEEEvvEEEEvNT_6ParamsE:
        .type           _ZN7cutlass13device_kernelINS_4gemm6kernel13GemmUniversalIN4cute5tupleIJiiiiEEENS1_10collective13CollectiveMmaINS1_34MainloopSm90TmaGmmaWarpSpecializedILi5ENS5_IJNS4_1CILi1EEENSA_ILi2EEESB_EEENS1_32KernelTmaWarpSpecializedPingpongEEENS5_IJNSA_ILi64EEENSA_ILi256EEESG_EEENS_10bfloat16_tENS5_IJlSB_lEEESJ_SK_NS4_8TiledMMAINS4_8MMA_AtomIJNS4_4SM904GMMA28MMA_64x256x16_F32BF16BF16_SSILNSO_5MajorE0ELSQ_0ELNSO_7ScaleInE1ELSR_1EEEEEENS4_6LayoutINS5_IJSB_SB_SB_EEENS5_IJNSA_ILi0EEESW_SW_EEEEENS5_IJNS4_10UnderscoreESZ_SZ_EEEEENS4_23SM90_TMA_LOAD_MULTICASTENS4_14ComposedLayoutINS4_7SwizzleILi3ELi4ELi3EEENS4_18smem_ptr_flag_bitsILi16EEENSU_INS5_IJNSA_ILi8EEESG_EEENS5_IJSG_SB_EEEEEEEvNS4_8identityENS4_13SM90_TMA_LOADES1C_vS1D_EENS_8epilogue10collective6detail29Sm90TmaWarpSpecializedAdapterINS1H_15DefaultEpilogueISJ_SK_SK_NS1G_6thread17LinearCombinationISJ_Li1EffLNS1L_9ScaleType4KindE0ELNS_15FloatRoundStyleE2ESJ_EENS1_15EpilogueDefaultEEEEEvvEEEEvNT_6ParamsE,@function
        .size           _ZN7cutlass13device_kernelINS_4gemm6kernel13GemmUniversalIN4cute5tupleIJiiiiEEENS1_10collective13CollectiveMmaINS1_34MainloopSm90TmaGmmaWarpSpecializedILi5ENS5_IJNS4_1CILi1EEENSA_ILi2EEESB_EEENS1_32KernelTmaWarpSpecializedPingpongEEENS5_IJNSA_ILi64EEENSA_ILi256EEESG_EEENS_10bfloat16_tENS5_IJlSB_lEEESJ_SK_NS4_8TiledMMAINS4_8MMA_AtomIJNS4_4SM904GMMA28MMA_64x256x16_F32BF16BF16_SSILNSO_5MajorE0ELSQ_0ELNSO_7ScaleInE1ELSR_1EEEEEENS4_6LayoutINS5_IJSB_SB_SB_EEENS5_IJNSA_ILi0EEESW_SW_EEEEENS5_IJNS4_10UnderscoreESZ_SZ_EEEEENS4_23SM90_TMA_LOAD_MULTICASTENS4_14ComposedLayoutINS4_7SwizzleILi3ELi4ELi3EEENS4_18smem_ptr_flag_bitsILi16EEENSU_INS5_IJNSA_ILi8EEESG_EEENS5_IJSG_SB_EEEEEEEvNS4_8identityENS4_13SM90_TMA_LOADES1C_vS1D_EENS_8epilogue10collective6detail29Sm90TmaWarpSpecializedAdapterINS1H_15DefaultEpilogueISJ_SK_SK_NS1G_6thread17LinearCombinationISJ_Li1EffLNS1L_9ScaleType4KindE0ELNS_15FloatRoundStyleE2ESJ_EENS1_15EpilogueDefaultEEEEEvvEEEEvNT_6ParamsE,(.L_x_331 - _ZN7cutlass13device_kernelINS_4gemm6kernel13GemmUniversalIN4cute5tupleIJiiiiEEENS1_10collective13CollectiveMmaINS1_34MainloopSm90TmaGmmaWarpSpecializedILi5ENS5_IJNS4_1CILi1EEENSA_ILi2EEESB_EEENS1_32KernelTmaWarpSpecializedPingpongEEENS5_IJNSA_ILi64EEENSA_ILi256EEESG_EEENS_10bfloat16_tENS5_IJlSB_lEEESJ_SK_NS4_8TiledMMAINS4_8MMA_AtomIJNS4_4SM904GMMA28MMA_64x256x16_F32BF16BF16_SSILNSO_5MajorE0ELSQ_0ELNSO_7ScaleInE1ELSR_1EEEEEENS4_6LayoutINS5_IJSB_SB_SB_EEENS5_IJNSA_ILi0EEESW_SW_EEEEENS5_IJNS4_10UnderscoreESZ_SZ_EEEEENS4_23SM90_TMA_LOAD_MULTICASTENS4_14ComposedLayoutINS4_7SwizzleILi3ELi4ELi3EEENS4_18smem_ptr_flag_bitsILi16EEENSU_INS5_IJNSA_ILi8EEESG_EEENS5_IJSG_SB_EEEEEEEvNS4_8identityENS4_13SM90_TMA_LOADES1C_vS1D_EENS_8epilogue10collective6detail29Sm90TmaWarpSpecializedAdapterINS1H_15DefaultEpilogueISJ_SK_SK_NS1G_6thread17LinearCombinationISJ_Li1EffLNS1L_9ScaleType4KindE0ELNS_15FloatRoundStyleE2ESJ_EENS1_15EpilogueDefaultEEEEEvvEEEEvNT_6ParamsE)
        .other          _ZN7cutlass13device_kernelINS_4gemm6kernel13GemmUniversalIN4cute5tupleIJiiiiEEENS1_10collective13CollectiveMmaINS1_34MainloopSm90TmaGmmaWarpSpecializedILi5ENS5_IJNS4_1CILi1EEENSA_ILi2EEESB_EEENS1_32KernelTmaWarpSpecializedPingpongEEENS5_IJNSA_ILi64EEENSA_ILi256EEESG_EEENS_10bfloat16_tENS5_IJlSB_lEEESJ_SK_NS4_8TiledMMAINS4_8MMA_AtomIJNS4_4SM904GMMA28MMA_64x256x16_F32BF16BF16_SSILNSO_5MajorE0ELSQ_0ELNSO_7ScaleInE1ELSR_1EEEEEENS4_6LayoutINS5_IJSB_SB_SB_EEENS5_IJNSA_ILi0EEESW_SW_EEEEENS5_IJNS4_10UnderscoreESZ_SZ_EEEEENS4_23SM90_TMA_LOAD_MULTICASTENS4_14ComposedLayoutINS4_7SwizzleILi3ELi4ELi3EEENS4_18smem_ptr_flag_bitsILi16EEENSU_INS5_IJNSA_ILi8EEESG_EEENS5_IJSG_SB_EEEEEEEvNS4_8identityENS4_13SM90_TMA_LOADES1C_vS1D_EENS_8epilogue10collective6detail29Sm90TmaWarpSpecializedAdapterINS1H_15DefaultEpilogueISJ_SK_SK_NS1G_6thread17LinearCombinationISJ_Li1EffLNS1L_9ScaleType4KindE0ELNS_15FloatRoundStyleE2ESJ_EENS1_15EpilogueDefaultEEEEEvvEEEEvNT_6ParamsE,@"STO_CUDA_ENTRY STV_DEFAULT"
_ZN7cutlass13device_kernelINS_4gemm6kernel13GemmUniversalIN4cute5tupleIJiiiiEEENS1_10collective13CollectiveMmaINS1_34MainloopSm90TmaGmmaWarpSpecializedILi5ENS5_IJNS4_1CILi1EEENSA_ILi2EEESB_EEENS1_32KernelTmaWarpSpecializedPingpongEEENS5_IJNSA_ILi64EEENSA_ILi256EEESG_EEENS_10bfloat16_tENS5_IJlSB_lEEESJ_SK_NS4_8TiledMMAINS4_8MMA_AtomIJNS4_4SM904GMMA28MMA_64x256x16_F32BF16BF16_SSILNSO_5MajorE0ELSQ_0ELNSO_7ScaleInE1ELSR_1EEEEEENS4_6LayoutINS5_IJSB_SB_SB_EEENS5_IJNSA_ILi0EEESW_SW_EEEEENS5_IJNS4_10UnderscoreESZ_SZ_EEEEENS4_23SM90_TMA_LOAD_MULTICASTENS4_14ComposedLayoutINS4_7SwizzleILi3ELi4ELi3EEENS4_18smem_ptr_flag_bitsILi16EEENSU_INS5_IJNSA_ILi8EEESG_EEENS5_IJSG_SB_EEEEEEEvNS4_8identityENS4_13SM90_TMA_LOADES1C_vS1D_EENS_8epilogue10collective6detail29Sm90TmaWarpSpecializedAdapterINS1H_15DefaultEpilogueISJ_SK_SK_NS1G_6thread17LinearCombinationISJ_Li1EffLNS1L_9ScaleType4KindE0ELNS_15FloatRoundStyleE2ESJ_EENS1_15EpilogueDefaultEEEEEvvEEEEvNT_6ParamsE:
[----:B------:R-:W0:Y:S02]  /*0000*/  LDC R1, c[0x0][0x28] ;  /* 0x00000a00ff017b82 */ /* 0x000e240000000800 */
[----:B0-----:R-:W-:Y:S01]  /*0010*/  VIADD R1, R1, 0xfffffff8 ;  /* 0xfffffff801017836 */ /* 0x001fe20000000000 */
[----:B------:R-:W0:Y:S01]  /*0020*/  S2R R4, SR_TID.X ;  /* 0x0000000000047919 */ /* 0x000e220000002100 */
[----:B------:R-:W-:Y:S01]  /*0030*/  ELECT P0, URZ, PT ;  /* 0x00000000003f782f */ /* 0x000fe20003800000 */
[----:B------:R-:W-:Y:S01]  /*0040*/  BSSY B0, `(.L_x_0) ;  /* 0x000000f000007945 */ /* 0x000fe20003800000 */
[--C-:B0-----:R-:W-:Y:S02]  /*0050*/  SHF.R.U32.HI R0, RZ, 0x5, R4.reuse ;  /* 0x00000005ff007819 */ /* 0x101fe40000011604 */
[----:B------:R-:W-:-:S03]  /*0060*/  SHF.R.U32.HI R7, RZ, 0x7, R4 ;  /* 0x00000007ff077819 */ /* 0x000fc60000011604 */
[----:B------:R-:W0:Y:S04]  /*0070*/  SHFL.IDX PT, R2, R0, RZ, 0x1f ;  /* 0x00001fff00027589 */ /* 0x000e2800000e0000 */
[----:B------:R1:W2:Y:S01]  /*0080*/  SHFL.IDX PT, R10, R7, RZ, 0x1f ;  /* 0x00001fff070a7589 */ /* 0x0002a200000e0000 */
[----:B0-----:R-:W-:-:S13]  /*0090*/  ISETP.NE.OR P0, PT, R2, RZ, !P0 ;  /* 0x000000ff0200720c */ /* 0x001fda0004705670 */
[----:B-12---:R-:W-:Y:S05]  /*00a0*/  @P0 BRA `(.L_x_1) ;  /* 0x0000000000200947 */ /* 0x006fea0003800000 */
[----:B------:R-:W-:Y:S02]  /*00b0*/  ULDC.64 UR4, c[0x0][0x198] ;  /* 0x0000660000047ab9 */ /* 0x000fe40000000a00 */
[----:B------:R-:W-:Y:S02]  /*00c0*/  UIADD3 UR6, UP0, UR4, 0xf0, URZ ;  /* 0x000000f004067890 */ /* 0x000fe4000ff1e03f */
[----:B------:R-:W-:Y:S02]  /*00d0*/  UIADD3 UR4, UP1, UR4, 0x1f0, URZ ;  /* 0x000001f004047890 */ /* 0x000fe4000ff3e03f */
[----:B------:R-:W-:Y:S02]  /*00e0*/  UIADD3.X UR7, URZ, UR5, URZ, UP0, !UPT ;  /* 0x000000053f077290 */ /* 0x000fe400087fe43f */
[----:B------:R-:W-:-:S07]  /*00f0*/  UIADD3.X UR5, URZ, UR5, URZ, UP1, !UPT ;  /* 0x000000053f057290 */ /* 0x000fce0008ffe43f */
[----:B------:R0:W-:Y:S02]  /*0100*/  UTMACCTL.PF [UR6] ;  /* 0x00000000060079b9 */ /* 0x0001e40008040000 */
[----:B------:R0:W-:Y:S02]  /*0110*/  UTMACCTL.PF [UR4] ;  /* 0x00000000040079b9 */ /* 0x0001e40008040000 */
[----:B0-----:R-:W-:Y:S01]  /*0120*/  NOP ;  /* 0x0000000000007918 */ /* 0x001fe20000000000 */
.L_x_1:
[----:B------:R-:W-:Y:S05]  /*0130*/  BSYNC B0 ;  /* 0x0000000000007941 */ /* 0x000fea0003800000 */
.L_x_0:
[----:B------:R-:W0:Y:S02]  /*0140*/  SHFL.IDX PT, R8, R0, RZ, 0x1f ;  /* 0x00001fff00087589 */ /* 0x000e2400000e0000 */
[----:B0-----:R-:W-:-:S13]  /*0150*/  ISETP.NE.AND P0, PT, R8, RZ, PT ;  /* 0x000000ff0800720c */ /* 0x001fda0003f05270 */
[----:B------:R-:W-:Y:S05]  /*0160*/  @P0 BRA `(.L_x_2) ;  /* 0x0000000000600947 */ /* 0x000fea0003800000 */
[----:B------:R-:W0:Y:S01]  /*0170*/  S2UR UR8, SR_CgaCtaId ;  /* 0x00000000000879c3 */ /* 0x000e220000008800 */
[----:B------:R-:W-:Y:S01]  /*0180*/  UMOV UR4, 0x400 ;  /* 0x0000040000047882 */ /* 0x000fe20000000000 */
[----:B------:R-:W-:Y:S01]  /*0190*/  UMOV UR5, 0x1 ;  /* 0x0000000100057882 */ /* 0x000fe20000000000 */
[----:B------:R-:W-:Y:S01]  /*01a0*/  UMOV UR6, 0x2 ;  /* 0x0000000200067882 */ /* 0x000fe20000000000 */
[----:B------:R-:W-:Y:S01]  /*01b0*/  ELECT P0, URZ, PT ;  /* 0x00000000003f782f */ /* 0x000fe20003800000 */
[----:B------:R-:W-:-:S04]  /*01c0*/  UIADD3 UR6, -UR6, 0x100000, URZ ;  /* 0x0010000006067890 */ /* 0x000fc8000fffe13f */
[----:B------:R-:W-:Y:S02]  /*01d0*/  USHF.L.U32 UR7, UR6, 0xb, URZ ;  /* 0x0000000b06077899 */ /* 0x000fe4000800063f */
[----:B------:R-:W-:Y:S02]  /*01e0*/  USHF.L.U32 UR6, UR6, 0x1, URZ ;  /* 0x0000000106067899 */ /* 0x000fe4000800063f */
[----:B0-----:R-:W-:Y:S02]  /*01f0*/  ULEA UR8, UR8, UR4, 0x18 ;  /* 0x0000000408087291 */ /* 0x001fe4000f8ec03f */
[----:B------:R-:W-:-:S04]  /*0200*/  UIADD3 UR4, -UR5, 0x100000, URZ ;  /* 0x0010000005047890 */ /* 0x000fc8000fffe13f */
[----:B------:R-:W-:Y:S02]  /*0210*/  USHF.L.U32 UR5, UR4, 0xb, URZ ;  /* 0x0000000b04057899 */ /* 0x000fe4000800063f */
[----:B------:R-:W-:Y:S01]  /*0220*/  USHF.L.U32 UR4, UR4, 0x1, URZ ;  /* 0x0000000104047899 */ /* 0x000fe2000800063f */
[----:B------:R-:W0:Y:S11]  /*0230*/  FENCE.VIEW.ASYNC.S ;  /* 0x00000000000073c6 */ /* 0x000e360000000000 */
[----:B0-----:R0:W1:Y:S01]  /*0240*/  SYNCS.EXCH.64 URZ, [UR8], UR4 ;  /* 0x00000004083f75b2 */ /* 0x0010620008000100 */
[----:B------:R0:W2:Y:S01]  /*0250*/  SYNCS.EXCH.64 URZ, [UR8+0x28], UR6 ;  /* 0x00002806083f75b2 */ /* 0x0000a20008000100 */
[----:B------:R0:W3:Y:S01]  /*0260*/  SYNCS.EXCH.64 URZ, [UR8+0x8], UR4 ;  /* 0x00000804083f75b2 */ /* 0x0000e20008000100 */
[----:B------:R0:W4:Y:S01]  /*0270*/  SYNCS.EXCH.64 URZ, [UR8+0x30], UR6 ;  /* 0x00003006083f75b2 */ /* 0x0001220008000100 */
[----:B------:R0:W0:Y:S01]  /*0280*/  SYNCS.EXCH.64 URZ, [UR8+0x10], UR4 ;  /* 0x00001004083f75b2 */ /* 0x0000220008000100 */
[----:B------:R0:W0:Y:S01]  /*0290*/  SYNCS.EXCH.64 URZ, [UR8+0x38], UR6 ;  /* 0x00003806083f75b2 */ /* 0x0000220008000100 */
[----:B------:R0:W0:Y:S01]  /*02a0*/  SYNCS.EXCH.64 URZ, [UR8+0x18], UR4 ;  /* 0x00001804083f75b2 */ /* 0x0000220008000100 */
[----:B------:R0:W0:Y:S01]  /*02b0*/  SYNCS.EXCH.64 URZ, [UR8+0x40], UR6 ;  /* 0x00004006083f75b2 */ /* 0x0000220008000100 */
[----:B------:R0:W0:Y:S01]  /*02c0*/  SYNCS.EXCH.64 URZ, [UR8+0x20], UR4 ;  /* 0x00002004083f75b2 */ /* 0x0000220008000100 */
[----:B------:R0:W0:Y:S01]  /*02d0*/  SYNCS.EXCH.64 URZ, [UR8+0x48], UR6 ;  /* 0x00004806083f75b2 */ /* 0x0000220008000100 */
[----:B------:R-:W-:Y:S01]  /*02e0*/  NOP ;  /* 0x0000000000007918 */ /* 0x000fe20000000000 */
.L_x_2:
[----:B------:R-:W5:Y:S01]  /*02f0*/  SHFL.IDX PT, R9, R0, RZ, 0x1f ;  /* 0x00001fff00097589 */ /* 0x000f6200000e0000 */
[----:B------:R-:W1:Y:S01]  /*0300*/  S2UR UR12, SR_CTAID.X ;  /* 0x00000000000c79c3 */ /* 0x000e620000002500 */
[----:B------:R-:W-:Y:S02]  /*0310*/  SHF.R.S32.HI R3, RZ, 0x1f, R4 ;  /* 0x0000001fff037819 */ /* 0x000fe40000011404 */
[----:B------:R-:W-:Y:S01]  /*0320*/  ELECT P0, URZ, PT ;  /* 0x00000000003f782f */ /* 0x000fe20003800000 */
[----:B------:R-:W2:Y:S01]  /*0330*/  SHFL.IDX PT, R5, R0, RZ, 0x1f ;  /* 0x00001fff00057589 */ /* 0x000ea200000e0000 */
[----:B------:R-:W-:Y:S02]  /*0340*/  ELECT P1, URZ, PT ;  /* 0x00000000003f782f */ /* 0x000fe40003820000 */
[----:B------:R-:W-:Y:S01]  /*0350*/  LEA.HI R3, R3, R4, RZ, 0x7 ;  /* 0x0000000403037211 */ /* 0x000fe200078f38ff */
[----:B0-----:R-:W-:Y:S01]  /*0360*/  ULDC UR4, c[0x0][0x150] ;  /* 0x0000540000047ab9 */ /* 0x001fe20000000800 */
[----:B------:R-:W0:Y:S01]  /*0370*/  S2R R6, SR_CTAID.Y ;  /* 0x0000000000067919 */ /* 0x000e220000002600 */
[----:B------:R-:W-:Y:S01]  /*0380*/  SHF.R.S32.HI R11, RZ, 0x1f, R8 ;  /* 0x0000001fff0b7819 */ /* 0x000fe20000011408 */
[----:B------:R-:W3:Y:S01]  /*0390*/  LDC R21, c[0x0][0x148] ;  /* 0x00005200ff157b82 */ /* 0x000ee20000000800 */
[----:B------:R-:W-:Y:S01]  /*03a0*/  LOP3.LUT R3, R3, 0xffffff80, RZ, 0xc0, !PT ;  /* 0xffffff8003037812 */ /* 0x000fe200078ec0ff */
[----:B------:R-:W-:Y:S01]  /*03b0*/  UMOV UR11, 0x80 ;  /* 0x00000080000b7882 */ /* 0x000fe20000000000 */
[----:B------:R-:W-:Y:S01]  /*03c0*/  LEA.HI R11, R11, R8, RZ, 0x2 ;  /* 0x000000080b0b7211 */ /* 0x000fe200078f10ff */
[----:B------:R-:W-:Y:S01]  /*03d0*/  NOP ;  /* 0x0000000000007918 */ /* 0x000fe20000000000 */
[----:B------:R-:W-:Y:S01]  /*03e0*/  NOP ;  /* 0x0000000000007918 */ /* 0x000fe20000000000 */
[----:B------:R-:W-:Y:S01]  /*03f0*/  IMAD.IADD R3, R4, 0x1, -R3 ;  /* 0x0000000104037824 */ /* 0x000fe200078e0a03 */
[----:B------:R-:W-:Y:S01]  /*0400*/  LOP3.LUT R11, R11, 0x3ffffffc, RZ, 0xc0, !PT ;  /* 0x3ffffffc0b0b7812 */ /* 0x000fe200078ec0ff */
[----:B------:R-:W4:Y:S01]  /*0410*/  LDC R15, c[0x0][0x140] ;  /* 0x00005000ff0f7b82 */ /* 0x000f220000000800 */
[C---:B------:R-:W-:Y:S01]  /*0420*/  VIADD R35, R10.reuse, 0xffffffff ;  /* 0xffffffff0a237836 */ /* 0x040fe20000000000 */
[----:B------:R-:W-:-:S02]  /*0430*/  ISETP.NE.AND P2, PT, R10, RZ, PT ;  /* 0x000000ff0a00720c */ /* 0x000fc40003f45270 */
[----:B------:R-:W-:Y:S01]  /*0440*/  SHF.R.S32.HI R14, RZ, 0x1f, R3 ;  /* 0x0000001fff0e7819 */ /* 0x000fe20000011403 */
[----:B------:R-:W-:Y:S01]  /*0450*/  IMAD.IADD R11, R8, 0x1, -R11 ;  /* 0x00000001080b7824 */ /* 0x000fe200078e0a0b */
[----:B-----5:R-:W-:Y:S02]  /*0460*/  ISETP.NE.OR P0, PT, R9, RZ, !P0 ;  /* 0x000000ff0900720c */ /* 0x020fe40004705670 */
[----:B-1----:R-:W-:Y:S01]  /*0470*/  I2FP.F32.U32 R12, UR12 ;  /* 0x0000000c000c7c45 */ /* 0x002fe20008201000 */
[----:B------:R-:W1:Y:S01]  /*0480*/  LDC R13, c[0x0][0x144] ;  /* 0x00005100ff0d7b82 */ /* 0x000e620000000800 */
[----:B--2---:R-:W-:Y:S02]  /*0490*/  ISETP.NE.OR P1, PT, R5, RZ, !P1 ;  /* 0x000000ff0500720c */ /* 0x004fe40004f25670 */
[----:B------:R-:W-:Y:S01]  /*04a0*/  LEA.HI R0, R14, R3, RZ, 0x3 ;  /* 0x000000030e007211 */ /* 0x000fe200078f18ff */
[----:B------:R-:W-:Y:S01]  /*04b0*/  FMUL R12, R12, UR4 ;  /* 0x000000040c0c7c20 */ /* 0x000fe20008400000 */
[----:B------:R-:W-:Y:S01]  /*04c0*/  ULDC UR4, c[0x0][0x154] ;  /* 0x0000550000047ab9 */ /* 0x000fe20000000800 */
[----:B------:R-:W-:-:S02]  /*04d0*/  SHF.R.S32.HI R5, RZ, 0x1f, R2 ;  /* 0x0000001fff057819 */ /* 0x000fc40000011402 */
[--C-:B------:R-:W-:Y:S02]  /*04e0*/  SHF.R.S32.HI R9, RZ, 0x3, R0.reuse ;  /* 0x00000003ff097819 */ /* 0x100fe40000011400 */
[----:B------:R-:W-:Y:S01]  /*04f0*/  VOTEU.ALL UP0, P0 ;  /* 0x00000000003f7886 */ /* 0x000fe20000000000 */
[----:B------:R-:W-:Y:S01]  /*0500*/  SHF.R.S32.HI R0, RZ, 0x1f, R0 ;  /* 0x0000001fff007819 */ /* 0x000fe20000011400 */
[----:B------:R-:W2:Y:S01]  /*0510*/  F2I.U32.TRUNC.NTZ R12, R12 ;  /* 0x0000000c000c7305 */ /* 0x000ea2000020f000 */
[----:B0-----:R-:W-:Y:S01]  /*0520*/  I2FP.F32.U32 R8, R6 ;  /* 0x0000000600087245 */ /* 0x001fe20000201000 */
[----:B------:R-:W-:Y:S01]  /*0530*/  VOTEU.ALL UP1, P1 ;  /* 0x00000000003f7886 */ /* 0x000fe20000820000 */
[----:B------:R-:W0:Y:S01]  /*0540*/  @!UP0 S2UR UR7, SR_CgaCtaId ;  /* 0x00000000000789c3 */ /* 0x000e220000008800 */
[----:B------:R-:W-:Y:S01]  /*0550*/  LEA.HI R0, R0, R9, RZ, 0x2 ;  /* 0x0000000900007211 */ /* 0x000fe200078f10ff */
[----:B------:R-:W-:Y:S01]  /*0560*/  @!UP0 UMOV UR6, 0x400 ;  /* 0x0000040000068882 */ /* 0x000fe20000000000 */
[----:B------:R-:W-:Y:S01]  /*0570*/  FMUL R8, R8, UR4 ;  /* 0x0000000408087c20 */ /* 0x000fe20008400000 */
[----:B------:R-:W-:Y:S01]  /*0580*/  LEA.HI R5, R5, R2, RZ, 0x2 ;  /* 0x0000000205057211 */ /* 0x000fe200078f10ff */
[----:B------:R-:W-:Y:S01]  /*0590*/  UMOV UR4, 0x20 ;  /* 0x0000002000047882 */ /* 0x000fe20000000000 */
[----:B------:R-:W-:Y:S01]  /*05a0*/  LOP3.LUT R0, R0, 0xfffffffc, RZ, 0xc0, !PT ;  /* 0xfffffffc00007812 */ /* 0x000fe200078ec0ff */
[----:B------:R-:W-:-:S04]  /*05b0*/  @!UP0 UIADD3 UR4, -UR4, 0x100000, URZ ;  /* 0x0010000004048890 */ /* 0x000fc8000fffe13f */
[----:B------:R-:W-:Y:S02]  /*05c0*/  @!UP0 USHF.L.U32 UR5, UR4, 0xb, URZ ;  /* 0x0000000b04058899 */ /* 0x000fe4000800063f */
[----:B------:R-:W-:Y:S01]  /*05d0*/  @!UP0 USHF.L.U32 UR4, UR4, 0x1, URZ ;  /* 0x0000000104048899 */ /* 0x000fe2000800063f */
[----:B------:R-:W5:Y:S01]  /*05e0*/  @!UP1 S2UR UR10, SR_CgaCtaId ;  /* 0x00000000000a99c3 */ /* 0x000f620000008800 */
[----:B------:R-:W3:Y:S01]  /*05f0*/  F2I.U32.TRUNC.NTZ R8, R8 ;  /* 0x0000000800087305 */ /* 0x000ee2000020f000 */
[----:B------:R-:W-:Y:S01]  /*0600*/  LOP3.LUT R5, R5, 0xfffffffc, RZ, 0xc0, !PT ;  /* 0xfffffffc05057812 */ /* 0x000fe200078ec0ff */
[----:B------:R-:W-:Y:S01]  /*0610*/  IMAD.IADD R0, R9, 0x1, -R0 ;  /* 0x0000000109007824 */ /* 0x000fe200078e0a00 */
[----:B------:R-:W-:Y:S01]  /*0620*/  @!UP1 UMOV UR9, 0x400 ;  /* 0x0000040000099882 */ /* 0x000fe20000000000 */
[----:B--2---:R-:W-:Y:S01]  /*0630*/  IMAD.MOV R12, RZ, RZ, -R12 ;  /* 0x000000ffff0c7224 */ /* 0x004fe200078e0a0c */
[----:B------:R-:W-:Y:S01]  /*0640*/  VOTEU.ALL UP2, P1 ;  /* 0x00000000003f7886 */ /* 0x000fe20000840000 */
[----:B------:R-:W-:Y:S01]  /*0650*/  IMAD R0, R11, 0x4, R0 ;  /* 0x000000040b007824 */ /* 0x000fe200078e0200 */
[----:B------:R-:W-:Y:S01]  /*0660*/  VOTEU.ALL UP3, P1 ;  /* 0x00000000003f7886 */ /* 0x000fe20000860000 */
[----:B------:R-:W-:Y:S01]  /*0670*/  IMAD.IADD R5, R2, 0x1, -R5 ;  /* 0x0000000102057824 */ /* 0x000fe200078e0a05 */
[----:B------:R-:W-:Y:S01]  /*0680*/  VOTEU.ALL UP4, P1 ;  /* 0x00000000003f7886 */ /* 0x000fe20000880000 */
[C---:B------:R-:W-:Y:S01]  /*0690*/  IMAD.SHL.U32 R9, R0.reuse, 0x4, RZ ;  /* 0x0000000400097824 */ /* 0x040fe200078e00ff */
[----:B------:R-:W-:Y:S01]  /*06a0*/  VOTEU.ALL UP5, P1 ;  /* 0x00000000003f7886 */ /* 0x000fe200008a0000 */
[----:B----4-:R-:W-:Y:S01]  /*06b0*/  ISETP.EQ.U32.AND P3, PT, R15, 0x1, PT ;  /* 0x000000010f00780c */ /* 0x010fe20003f62070 */
[----:B-1----:R-:W-:Y:S01]  /*06c0*/  IMAD R20, R13, R12, UR12 ;  /* 0x0000000c0d147e24 */ /* 0x002fe2000f8e020c */
[----:B------:R-:W-:Y:S01]  /*06d0*/  ISETP.NE.AND P1, PT, R5, 0x3, PT ;  /* 0x000000030500780c */ /* 0x000fe20003f25270 */
[----:B0-----:R-:W-:Y:S01]  /*06e0*/  @!UP0 ULEA UR8, UR7, UR6, 0x18 ;  /* 0x0000000607088291 */ /* 0x001fe2000f8ec03f */
[----:B---3--:R-:W-:Y:S01]  /*06f0*/  IMAD.MOV R24, RZ, RZ, -R8 ;  /* 0x000000ffff187224 */ /* 0x008fe200078e0a08 */
[----:B------:R-:W-:Y:S01]  /*0700*/  LOP3.LUT R152, R0, 0xc, R9, 0x78, !PT ;  /* 0x0000000c00987812 */ /* 0x000fe200078e7809 */
[----:B------:R-:W-:-:S04]  /*0710*/  @!UP1 UIADD3 UR6, -UR11, 0x100000, URZ ;  /* 0x001000000b069890 */ /* 0x000fc8000fffe13f */
[----:B------:R-:W-:Y:S02]  /*0720*/  @!UP1 USHF.L.U32 UR7, UR6, 0xb, URZ ;  /* 0x0000000b06079899 */ /* 0x000fe4000800063f */
[----:B------:R-:W-:Y:S01]  /*0730*/  @!UP1 USHF.L.U32 UR6, UR6, 0x1, URZ ;  /* 0x0000000106069899 */ /* 0x000fe2000800063f */
[----:B------:R-:W-:Y:S01]  /*0740*/  ISETP.EQ.OR P1, PT, R5, RZ, !P1 ;  /* 0x000000ff0500720c */ /* 0x000fe20004f22670 */
[----:B------:R-:W-:Y:S01]  /*0750*/  IMAD R9, R21, R24, R6 ;  /* 0x0000001815097224 */ /* 0x000fe200078e0206 */
[----:B------:R-:W-:Y:S01]  /*0760*/  VOTEU.ALL UP0, P0 ;  /* 0x00000000003f7886 */ /* 0x000fe20000000000 */
[----:B------:R-:W-:Y:S01]  /*0770*/  ISETP.GE.U32.AND P5, PT, R35, 0x2, PT ;  /* 0x000000022300780c */ /* 0x000fe20003fa6070 */
[----:B-----5:R-:W-:Y:S01]  /*0780*/  @!UP1 ULEA UR9, UR10, UR9, 0x18 ;  /* 0x000000090a099291 */ /* 0x020fe2000f8ec03f */
[----:B------:R-:W-:Y:S01]  /*0790*/  ISETP.EQ.AND P1, PT, R10, RZ, P1 ;  /* 0x000000ff0a00720c */ /* 0x000fe20000f22270 */
[----:B------:R-:W-:Y:S01]  /*07a0*/  VOTEU.ALL UP1, P0 ;  /* 0x00000000003f7886 */ /* 0x000fe20000020000 */
[----:B------:R-:W-:Y:S01]  /*07b0*/  LOP3.LUT P0, RZ, R3, 0x7, RZ, 0xc0, !PT ;  /* 0x0000000703ff7812 */ /* 0x000fe2000780c0ff */
[----:B------:R-:W0:Y:S02]  /*07c0*/  FENCE.VIEW.ASYNC.S ;  /* 0x00000000000073c6 */ /* 0x000e240000000000 */
[----:B0-----:R0:W1:Y:S01]  /*07d0*/  @!UP0 SYNCS.EXCH.64 URZ, [UR8+0x80], UR4 ;  /* 0x00008004083f85b2 */ /* 0x0010620008000100 */
[----:B------:R-:W-:Y:S01]  /*07e0*/  ISETP.NE.AND P4, PT, R9, R152, PT ;  /* 0x000000980900720c */ /* 0x000fe20003f85270 */
[----:B------:R0:W2:Y:S01]  /*07f0*/  SHFL.IDX PT, R0, R7, RZ, 0x1f ;  /* 0x00001fff07007589 */ /* 0x0000a200000e0000 */
[----:B------:R-:W-:-:S02]  /*0800*/  ISETP.LT.U32.AND P0, PT, R152, 0x2, !P0 ;  /* 0x000000029800780c */ /* 0x000fc40004701070 */
[----:B------:R-:W-:Y:S02]  /*0810*/  ISETP.EQ.OR P4, PT, R20, RZ, !P4 ;  /* 0x000000ff1400720c */ /* 0x000fe40006782670 */
[----:B------:R-:W-:Y:S02]  /*0820*/  SEL R16, RZ, 0x1, !P1 ;  /* 0x00000001ff107807 */ /* 0x000fe40004800000 */
[----:B------:R-:W-:Y:S02]  /*0830*/  PLOP3.LUT P0, PT, P0, P4, PT, 0x80, 0x0 ;  /* 0x000000000000781c */ /* 0x000fe40000709070 */
[----:B------:R-:W-:Y:S02]  /*0840*/  SEL R16, R16, 0x2, P5 ;  /* 0x0000000210107807 */ /* 0x000fe40002800000 */
[----:B------:R-:W-:Y:S01]  /*0850*/  P2R R155, PR, RZ, 0x1 ;  /* 0x00000001ff9b7803 */ /* 0x000fe20000000000 */
[----:B------:R0:W3:Y:S01]  /*0860*/  @!UP1 SYNCS.EXCH.64 URZ, [UR8+0x88], UR4 ;  /* 0x00008804083f95b2 */ /* 0x0000e20008000100 */
[----:B------:R-:W-:Y:S01]  /*0870*/  NOP ;  /* 0x0000000000007918 */ /* 0x000fe20000000000 */
[----:B------:R0:W4:Y:S01]  /*0880*/  @!UP2 SYNCS.EXCH.64 URZ, [UR9+0x60], UR6 ;  /* 0x00006006093fa5b2 */ /* 0x0001220008000100 */
[----:B------:R0:W0:Y:S01]  /*0890*/  @!UP3 SYNCS.EXCH.64 URZ, [UR9+0x68], UR6 ;  /* 0x00006806093fb5b2 */ /* 0x0000220008000100 */
[----:B------:R0:W0:Y:S01]  /*08a0*/  @!UP4 SYNCS.EXCH.64 URZ, [UR9+0x70], UR6 ;  /* 0x00007006093fc5b2 */ /* 0x0000220008000100 */
[----:B------:R0:W0:Y:S01]  /*08b0*/  @!UP5 SYNCS.EXCH.64 URZ, [UR9+0x78], UR6 ;  /* 0x00007806093fd5b2 */ /* 0x0000220008000100 */
[----:B------:R-:W-:Y:S01]  /*08c0*/  NOP ;  /* 0x0000000000007918 */ /* 0x000fe20000000000 */
[----:B------:R-:W-:Y:S05]  /*08d0*/  @!P3 BRA `(.L_x_3) ;  /* 0x000000000008b947 */ /* 0x000fea0003800000 */
[----:B01-34-:R-:W-:Y:S01]  /*08e0*/  UCGABAR_ARV ;  /* 0x00000000000079c7 */ /* 0x01bfe20008000000 */
[----:B------:R-:W-:Y:S05]  /*08f0*/  BRA `(.L_x_4) ;  /* 0x0000000000047947 */ /* 0x000fea0003800000 */
.L_x_3:
[----:B01-34-:R-:W-:Y:S01]  /*0900*/  NOP ;  /* 0x0000000000007918 */ /* 0x01bfe20000000000 */
.L_x_4:
[----:B------:R-:W-:Y:S01]  /*0910*/  ULDC.64 UR4, c[0x0][0x598] ;  /* 0x0001660000047ab9 */ /* 0x000fe20000000a00 */
[----:B------:R-:W-:Y:S01]  /*0920*/  ULDC.64 UR36, c[0x0][0x208] ;  /* 0x0000820000247ab9 */ /* 0x000fe20000000a00 */
[----:B------:R-:W-:-:S04]  /*0930*/  ISETP.NE.U32.AND P0, PT, RZ, UR4, PT ;  /* 0x00000004ff007c0c */ /* 0x000fc8000bf05070 */
[----:B------:R-:W-:-:S13]  /*0940*/  ISETP.NE.AND.EX P0, PT, RZ, UR5, PT, P0 ;  /* 0x00000005ff007c0c */ /* 0x000fda000bf05300 */
[----:B------:R-:W-:Y:S05]  /*0950*/  @!P0 BRA `(.L_x_5) ;  /* 0x00000000001c8947 */ /* 0x000fea0003800000 */
[----:B------:R-:W0:Y:S02]  /*0960*/  LDC.64 R8, c[0x0][0x598] ;  /* 0x00016600ff087b82 */ /* 0x000e240000000a00 */
[----:B0-----:R-:W3:Y:S02]  /*0970*/  LDG.E.64 R8, desc[UR36][R8.64] ;  /* 0x0000002408087981 */ /* 0x001ee4000c1e1b00 */
[----:B---3--:R-:W-:-:S04]  /*0980*/  ISETP.NE.U32.AND P0, PT, R8, RZ, PT ;  /* 0x000000ff0800720c */ /* 0x008fc80003f05070 */
[----:B------:R-:W-:-:S13]  /*0990*/  ISETP.NE.AND.EX P0, PT, R9, RZ, PT, P0 ;  /* 0x000000ff0900720c */ /* 0x000fda0003f05300 */
[----:B------:R-:W-:Y:S05]  /*09a0*/  @!P0 BRA `(.L_x_5) ;  /* 0x0000000000088947 */ /* 0x000fea0003800000 */
[----:B------:R0:W5:Y:S01]  /*09b0*/  LD.E R153, desc[UR36][R8.64] ;  /* 0x0000002408997980 */ /* 0x000162000c101900 */
[----:B------:R-:W-:Y:S05]  /*09c0*/  BRA `(.L_x_6) ;  /* 0x0000000000247947 */ /* 0x000fea0003800000 */
.L_x_5:
[----:B------:R-:W-:Y:S02]  /*09d0*/  ULDC.64 UR4, c[0x0][0x588] ;  /* 0x0001620000047ab9 */ /* 0x000fe40000000a00 */
[----:B------:R-:W-:-:S04]  /*09e0*/  ISETP.NE.U32.AND P0, PT, RZ, UR4, PT ;  /* 0x00000004ff007c0c */ /* 0x000fc8000bf05070 */
[----:B------:R-:W-:-:S13]  /*09f0*/  ISETP.NE.AND.EX P0, PT, RZ, UR5, PT, P0 ;  /* 0x00000005ff007c0c */ /* 0x000fda000bf05300 */
[----:B------:R-:W-:Y:S05]  /*0a00*/  @!P0 BRA `(.L_x_7) ;  /* 0x00000000000c8947 */ /* 0x000fea0003800000 */
[----:B------:R-:W0:Y:S02]  /*0a10*/  LDC.64 R8, c[0x0][0x588] ;  /* 0x00016200ff087b82 */ /* 0x000e240000000a00 */
[----:B0-----:R1:W5:Y:S01]  /*0a20*/  LDG.E R153, desc[UR36][R8.64] ;  /* 0x0000002408997981 */ /* 0x001362000c1e1900 */
[----:B------:R-:W-:Y:S05]  /*0a30*/  BRA `(.L_x_6) ;  /* 0x0000000000087947 */ /* 0x000fea0003800000 */
.L_x_7:
[----:B------:R-:W-:Y:S02]  /*0a40*/  ULDC UR4, c[0x0][0x580] ;  /* 0x0001600000047ab9 */ /* 0x000fe40000000800 */
[----:B------:R-:W-:-:S07]  /*0a50*/  IMAD.U32 R153, RZ, RZ, UR4 ;  /* 0x00000004ff997e24 */ /* 0x000fce000f8e00ff */
.L_x_6:
[----:B------:R-:W-:Y:S02]  /*0a60*/  ULDC.64 UR4, c[0x0][0x5a0] ;  /* 0x0001680000047ab9 */ /* 0x000fe40000000a00 */
[----:B------:R-:W-:-:S04]  /*0a70*/  ISETP.NE.U32.AND P0, PT, RZ, UR4, PT ;  /* 0x00000004ff007c0c */ /* 0x000fc8000bf05070 */
[----:B------:R-:W-:-:S13]  /*0a80*/  ISETP.NE.AND.EX P0, PT, RZ, UR5, PT, P0 ;  /* 0x00000005ff007c0c */ /* 0x000fda000bf05300 */
[----:B------:R-:W-:Y:S05]  /*0a90*/  @!P0 BRA `(.L_x_8) ;  /* 0x00000000001c8947 */ /* 0x000fea0003800000 */
[----:B01----:R-:W0:Y:S02]  /*0aa0*/  LDC.64 R8, c[0x0][0x5a0] ;  /* 0x00016800ff087b82 */ /* 0x003e240000000a00 */
[----:B0-----:R-:W3:Y:S02]  /*0ab0*/  LDG.E.64 R8, desc[UR36][R8.64] ;  /* 0x0000002408087981 */ /* 0x001ee4000c1e1b00 */
[----:B---3--:R-:W-:-:S04]  /*0ac0*/  ISETP.NE.U32.AND P0, PT, R8, RZ, PT ;  /* 0x000000ff0800720c */ /* 0x008fc80003f05070 */
[----:B------:R-:W-:-:S13]  /*0ad0*/  ISETP.NE.AND.EX P0, PT, R9, RZ, PT, P0 ;  /* 0x000000ff0900720c */ /* 0x000fda0003f05300 */
[----:B------:R-:W-:Y:S05]  /*0ae0*/  @!P0 BRA `(.L_x_8) ;  /* 0x0000000000088947 */ /* 0x000fea0003800000 */
[----:B------:R0:W5:Y:S01]  /*0af0*/  LD.E R154, desc[UR36][R8.64] ;  /* 0x00000024089a7980 */ /* 0x000162000c101900 */
[----:B------:R-:W-:Y:S05]  /*0b00*/  BRA `(.L_x_9) ;  /* 0x0000000000247947 */ /* 0x000fea0003800000 */
.L_x_8:
[----:B------:R-:W-:Y:S02]  /*0b10*/  ULDC.64 UR4, c[0x0][0x590] ;  /* 0x0001640000047ab9 */ /* 0x000fe40000000a00 */
[----:B------:R-:W-:-:S04]  /*0b20*/  ISETP.NE.U32.AND P0, PT, RZ, UR4, PT ;  /* 0x00000004ff007c0c */ /* 0x000fc8000bf05070 */
[----:B------:R-:W-:-:S13]  /*0b30*/  ISETP.NE.AND.EX P0, PT, RZ, UR5, PT, P0 ;  /* 0x00000005ff007c0c */ /* 0x000fda000bf05300 */
[----:B------:R-:W-:Y:S05]  /*0b40*/  @!P0 BRA `(.L_x_10) ;  /* 0x00000000000c8947 */ /* 0x000fea0003800000 */
[----:B01----:R-:W0:Y:S02]  /*0b50*/  LDC.64 R8, c[0x0][0x590] ;  /* 0x00016400ff087b82 */ /* 0x003e240000000a00 */
[----:B0-----:R1:W5:Y:S01]  /*0b60*/  LDG.E R154, desc[UR36][R8.64] ;  /* 0x00000024089a7981 */ /* 0x001362000c1e1900 */
[----:B------:R-:W-:Y:S05]  /*0b70*/  BRA `(.L_x_9) ;  /* 0x0000000000087947 */ /* 0x000fea0003800000 */
.L_x_10:
[----:B------:R-:W-:Y:S02]  /*0b80*/  ULDC UR4, c[0x0][0x584] ;  /* 0x0001610000047ab9 */ /* 0x000fe40000000800 */
[----:B------:R-:W-:-:S07]  /*0b90*/  IMAD.U32 R154, RZ, RZ, UR4 ;  /* 0x00000004ff9a7e24 */ /* 0x000fce000f8e00ff */
.L_x_9:
[----:B------:R-:W3:Y:S01]  /*0ba0*/  LDC R2, c[0x0][0x65c] ;  /* 0x00019700ff027b82 */ /* 0x000ee20000000800 */
[----:B------:R-:W-:Y:S01]  /*0bb0*/  ULDC UR6, c[0x0][0x28c] ;  /* 0x0000a30000067ab9 */ /* 0x000fe20000000800 */
[----:B------:R-:W-:Y:S01]  /*0bc0*/  ISETP.NE.AND P0, PT, R10, 0x2, PT ;  /* 0x000000020a00780c */ /* 0x000fe20003f05270 */
[----:B------:R-:W-:Y:S01]  /*0bd0*/  UIADD3 UR6, UR6, 0x3f, URZ ;  /* 0x0000003f06067890 */ /* 0x000fe2000fffe03f */
[----:B01----:R-:W-:Y:S01]  /*0be0*/  IMAD.U32 R8, RZ, RZ, UR12 ;  /* 0x0000000cff087e24 */ /* 0x003fe2000f8e00ff */
[----:B------:R-:W-:Y:S01]  /*0bf0*/  UMOV UR38, URZ ;  /* 0x0000003f00267c82 */ /* 0x000fe20008000000 */
[----:B------:R-:W-:Y:S01]  /*0c00*/  IMAD.MOV.U32 R9, RZ, RZ, RZ ;  /* 0x000000ffff097224 */ /* 0x000fe200078e00ff */
[----:B------:R-:W-:Y:S01]  /*0c10*/  USHF.R.S32.HI UR7, URZ, 0x1f, UR6 ;  /* 0x0000001f3f077899 */ /* 0x000fe20008011406 */
[----:B------:R-:W-:Y:S01]  /*0c20*/  UMOV UR39, URZ ;  /* 0x0000003f00277c82 */ /* 0x000fe20008000000 */
[----:B------:R-:W-:Y:S02]  /*0c30*/  ULDC.64 UR8, c[0x0][0x650] ;  /* 0x0001940000087ab9 */ /* 0x000fe40000000a00 */
[----:B------:R-:W-:-:S04]  /*0c40*/  ULEA.HI UR7, UR7, UR6, URZ, 0x6 ;  /* 0x0000000607077291 */ /* 0x000fc8000f8f303f */
[----:B------:R-:W-:Y:S01]  /*0c50*/  USHF.R.S32.HI UR40, URZ, 0x6, UR7 ;  /* 0x000000063f287899 */ /* 0x000fe20008011407 */
[----:B---3--:R-:W-:-:S13]  /*0c60*/  ISETP.NE.AND P1, PT, R2, 0x1, PT ;  /* 0x000000010200780c */ /* 0x008fda0003f25270 */
[----:B------:R-:W0:Y:S01]  /*0c70*/  @P1 LDC R19, c[0x0][0x10] ;  /* 0x00000400ff131b82 */ /* 0x000e220000000800 */
[----:B------:R-:W-:Y:S02]  /*0c80*/  @P1 IMAD.MOV.U32 R7, RZ, RZ, RZ ;  /* 0x000000ffff071224 */ /* 0x000fe400078e00ff */
[----:B------:R-:W-:-:S05]  /*0c90*/  @P1 IMAD.MOV.U32 R17, RZ, RZ, RZ ;  /* 0x000000ffff111224 */ /* 0x000fca00078e00ff */
[----:B------:R-:W1:Y:S01]  /*0ca0*/  @!P1 LDC R11, c[0x0][0xc] ;  /* 0x00000300ff0b9b82 */ /* 0x000e620000000800 */
[----:B------:R-:W-:Y:S01]  /*0cb0*/  ULDC UR4, c[0x0][0xc] ;  /* 0x0000030000047ab9 */ /* 0x000fe20000000800 */
[----:B------:R-:W-:Y:S02]  /*0cc0*/  ULDC UR5, c[0x0][0x10] ;  /* 0x0000040000057ab9 */ /* 0x000fe40000000800 */
[----:B------:R-:W-:-:S04]  /*0cd0*/  UIMAD.WIDE.U32 UR4, UR4, UR5, URZ ;  /* 0x00000005040472a5 */ /* 0x000fc8000f8e003f */
[----:B------:R-:W3:Y:S01]  /*0ce0*/  LDC R2, c[0x0][0x14] ;  /* 0x00000500ff027b82 */ /* 0x000ee20000000800 */
[----:B0-----:R-:W-:-:S04]  /*0cf0*/  @P1 IMAD.WIDE.U32 R18, R19, UR12, R6 ;  /* 0x0000000c13121c25 */ /* 0x001fc8000f8e0006 */
[----:B------:R-:W-:Y:S02]  /*0d00*/  @P1 IMAD.IADD R17, R19, 0x1, R17 ;  /* 0x0000000113111824 */ /* 0x000fe400078e0211 */
[----:B-1----:R-:W-:-:S04]  /*0d10*/  @!P1 IMAD.WIDE.U32 R8, R6, R11, R8 ;  /* 0x0000000b06089225 */ /* 0x002fc800078e0008 */
[----:B------:R-:W-:Y:S02]  /*0d20*/  @!P1 IMAD.MOV.U32 R18, RZ, RZ, R8 ;  /* 0x000000ffff129224 */ /* 0x000fe400078e0008 */
[----:B------:R-:W-:Y:S02]  /*0d30*/  @!P1 IMAD.MOV.U32 R17, RZ, RZ, R9 ;  /* 0x000000ffff119224 */ /* 0x000fe400078e0009 */
[----:B---3--:R-:W-:-:S04]  /*0d40*/  IMAD.WIDE.U32 R12, R2, UR4, RZ ;  /* 0x00000004020c7c25 */ /* 0x008fc8000f8e00ff */
[----:B------:R-:W-:Y:S01]  /*0d50*/  IMAD R23, R2, UR5, RZ ;  /* 0x0000000502177c24 */ /* 0x000fe2000f8e02ff */
[----:B------:R0:W-:Y:S03]  /*0d60*/  STL.64 [R1], R12 ;  /* 0x0000000c01007387 */ /* 0x0001e60000100a00 */
[----:B------:R-:W-:Y:S01]  /*0d70*/  IMAD.IADD R23, R13, 0x1, R23 ;  /* 0x000000010d177824 */ /* 0x000fe200078e0217 */
[----:B------:R-:W-:Y:S06]  /*0d80*/  @P0 BRA `(.L_x_11) ;  /* 0x0000000000200947 */ /* 0x000fec0003800000 */
[----:B------:R-:W-:Y:S01]  /*0d90*/  UISETP.GE.U32.AND UP0, UPT, UR40, 0x5, UPT ;  /* 0x000000052800788c */ /* 0x000fe2000bf06070 */
[----:B------:R-:W-:Y:S01]  /*0da0*/  IADD3 R18, P0, R18, R12, RZ ;  /* 0x0000000c12127210 */ /* 0x000fe20007f1e0ff */
[----:B------:R-:W-:Y:S01]  /*0db0*/  UIMAD.WIDE.U32 UR4, UR40, -0x33333333, URZ ;  /* 0xcccccccd280478a5 */ /* 0x000fe2000f8e003f */
[----:B------:R-:W-:-:S03]  /*0dc0*/  UMOV UR39, URZ ;  /* 0x0000003f00277c82 */ /* 0x000fc60008000000 */
[----:B------:R-:W-:Y:S01]  /*0dd0*/  USHF.R.U32.HI UR4, URZ, 0x2, UR5 ;  /* 0x000000023f047899 */ /* 0x000fe20008011605 */
[----:B------:R-:W-:-:S03]  /*0de0*/  IMAD.X R17, R23, 0x1, R17, P0 ;  /* 0x0000000117117824 */ /* 0x000fc600000e0611 */
[----:B------:R-:W-:Y:S02]  /*0df0*/  UIMAD UR38, UR4, -0x5, UR40 ;  /* 0xfffffffb042678a4 */ /* 0x000fe4000f8e0228 */
[----:B------:R-:W-:-:S12]  /*0e00*/  @UP0 ULOP3.LUT UR39, UR4, 0x1, URZ, 0xc0, !UPT ;  /* 0x0000000104270892 */ /* 0x000fd8000f8ec03f */
.L_x_11:
[----:B------:R-:W-:Y:S01]  /*0e10*/  ISETP.GE.U32.AND P0, PT, R18, UR8, PT ;  /* 0x0000000812007c0c */ /* 0x000fe2000bf06070 */
[----:B------:R-:W-:Y:S01]  /*0e20*/  IMAD.MOV.U32 R19, RZ, RZ, -0x1 ;  /* 0xffffffffff137424 */ /* 0x000fe200078e00ff */
[----:B------:R-:W-:Y:S01]  /*0e30*/  PRMT R8, RZ, 0x7610, R8 ;  /* 0x00007610ff087816 */ /* 0x000fe20000000008 */
[----:B------:R-:W-:Y:S01]  /*0e40*/  IMAD.MOV.U32 R22, RZ, RZ, -0x1 ;  /* 0xffffffffff167424 */ /* 0x000fe200078e00ff */
[----:B------:R-:W-:Y:S01]  /*0e50*/  ISETP.GE.U32.AND.EX P0, PT, R17, UR9, PT, P0 ;  /* 0x0000000911007c0c */ /* 0x000fe2000bf06100 */
[----:B------:R-:W-:-:S12]  /*0e60*/  IMAD.MOV.U32 R2, RZ, RZ, -0x1 ;  /* 0xffffffffff027424 */ /* 0x000fd800078e00ff */
[----:B------:R-:W-:Y:S05]  /*0e70*/  @P0 BRA `(.L_x_12) ;  /* 0x00000004002c0947 */ /* 0x000fea0003800000 */
[----:B------:R-:W1:Y:S01]  /*0e80*/  LDC.64 R26, c[0x0][0x628] ;  /* 0x00018a00ff1a7b82 */ /* 0x000e620000000a00 */
[----:B------:R-:W-:Y:S02]  /*0e90*/  IMAD.MOV.U32 R8, RZ, RZ, R18 ;  /* 0x000000ffff087224 */ /* 0x000fe400078e0012 */
[----:B------:R-:W-:-:S05]  /*0ea0*/  IMAD.MOV.U32 R9, RZ, RZ, R17 ;  /* 0x000000ffff097224 */ /* 0x000fca00078e0011 */
[----:B------:R-:W3:Y:S08]  /*0eb0*/  LDC R2, c[0x0][0x630] ;  /* 0x00018c00ff027b82 */ /* 0x000ef00000000800 */
[----:B------:R-:W4:Y:S01]  /*0ec0*/  LDC.64 R28, c[0x0][0x620] ;  /* 0x00018800ff1c7b82 */ /* 0x000f220000000a00 */
[----:B-1----:R-:W-:-:S04]  /*0ed0*/  ISETP.NE.U32.AND P0, PT, R26, RZ, PT ;  /* 0x000000ff1a00720c */ /* 0x002fc80003f05070 */
[----:B------:R-:W-:-:S13]  /*0ee0*/  ISETP.NE.AND.EX P0, PT, R27, RZ, PT, P0 ;  /* 0x000000ff1b00720c */ /* 0x000fda0003f05300 */
[----:B---34-:R-:W-:Y:S05]  /*0ef0*/  @!P0 BRA `(.L_x_13) ;  /* 0x0000000000288947 */ /* 0x018fea0003800000 */
[----:B0-----:R-:W0:Y:S02]  /*0f00*/  LDC R13, c[0x0][0x634] ;  /* 0x00018d00ff0d7b82 */ /* 0x001e240000000800 */
[----:B0-----:R-:W-:-:S05]  /*0f10*/  IADD3 R13, P0, R18, R13, RZ ;  /* 0x0000000d120d7210 */ /* 0x001fca0007f1e0ff */
[----:B------:R-:W-:-:S04]  /*0f20*/  IMAD.X R15, RZ, RZ, R17, P0 ;  /* 0x000000ffff0f7224 */ /* 0x000fc800000e0611 */
[----:B------:R-:W-:-:S04]  /*0f30*/  IMAD.WIDE.U32 R8, R15, R26, RZ ;  /* 0x0000001a0f087225 */ /* 0x000fc800078e00ff */
[----:B------:R-:W-:-:S04]  /*0f40*/  IMAD.WIDE.U32 R10, P0, R13, R27, R8 ;  /* 0x0000001b0d0a7225 */ /* 0x000fc80007800008 */
[----:B------:R-:W-:-:S04]  /*0f50*/  IMAD.WIDE.U32 R8, R13, R26, RZ ;  /* 0x0000001a0d087225 */ /* 0x000fc800078e00ff */
[----:B------:R-:W-:Y:S01]  /*0f60*/  IMAD.X R13, RZ, RZ, RZ, P0 ;  /* 0x000000ffff0d7224 */ /* 0x000fe200000e06ff */
[----:B------:R-:W-:Y:S01]  /*0f70*/  IADD3 RZ, P0, R9, R10, RZ ;  /* 0x0000000a09ff7210 */ /* 0x000fe20007f1e0ff */
[----:B------:R-:W-:-:S04]  /*0f80*/  IMAD.MOV.U32 R12, RZ, RZ, R11 ;  /* 0x000000ffff0c7224 */ /* 0x000fc800078e000b */
[----:B------:R-:W-:-:S08]  /*0f90*/  IMAD.WIDE.U32.X R8, R15, R27, R12, P0 ;  /* 0x0000001b0f087225 */ /* 0x000fd000000e040c */
.L_x_13:
[----:B------:R-:W1:Y:S01]  /*0fa0*/  LDC.64 R32, c[0x0][0x640] ;  /* 0x00019000ff207b82 */ /* 0x000e620000000a00 */
[-C--:B------:R-:W-:Y:S01]  /*0fb0*/  SHF.R.U64 R30, R8, R2.reuse, R9 ;  /* 0x00000002081e7219 */ /* 0x080fe20000001209 */
[----:B------:R-:W-:Y:S01]  /*0fc0*/  IMAD.MOV.U32 R19, RZ, RZ, R17 ;  /* 0x000000ffff137224 */ /* 0x000fe200078e0011 */
[----:B------:R-:W-:Y:S02]  /*0fd0*/  SHF.R.U32.HI R2, RZ, R2, R9 ;  /* 0x00000002ff027219 */ /* 0x000fe40000011609 */
[----:B------:R-:W-:-:S03]  /*0fe0*/  IADD3 R11, P0, RZ, -R30, RZ ;  /* 0x8000001eff0b7210 */ /* 0x000fc60007f1e0ff */
[----:B------:R-:W3:Y:S02]  /*0ff0*/  LDC R10, c[0x0][0x618] ;  /* 0x00018600ff0a7b82 */ /* 0x000ee40000000800 */
[----:B------:R-:W-:-:S04]  /*1000*/  IMAD.X R9, RZ, RZ, ~R2, P0 ;  /* 0x000000ffff097224 */ /* 0x000fc800000e0e02 */
[-C--:B------:R-:W-:Y:S02]  /*1010*/  IMAD R2, R9, R28.reuse, RZ ;  /* 0x0000001c09027224 */ /* 0x080fe400078e02ff */
[----:B0-----:R-:W0:Y:S01]  /*1020*/  LDC R13, c[0x0][0x608] ;  /* 0x00018200ff0d7b82 */ /* 0x001e220000000800 */
[----:B------:R-:W-:-:S04]  /*1030*/  IMAD.WIDE.U32 R8, R11, R28, R18 ;  /* 0x0000001c0b087225 */ /* 0x000fc800078e0012 */
[----:B------:R-:W-:Y:S02]  /*1040*/  IMAD R11, R11, R29, R2 ;  /* 0x0000001d0b0b7224 */ /* 0x000fe400078e0202 */
[----:B------:R-:W-:Y:S01]  /*1050*/  IMAD.MOV.U32 R2, RZ, RZ, -0x1 ;  /* 0xffffffffff027424 */ /* 0x000fe200078e00ff */
[----:B------:R-:W4:Y:S01]  /*1060*/  LDC R31, c[0x0][0x658] ;  /* 0x00019600ff1f7b82 */ /* 0x000f220000000800 */
[----:B------:R-:W-:Y:S01]  /*1070*/  IMAD.IADD R9, R9, 0x1, R11 ;  /* 0x0000000109097824 */ /* 0x000fe200078e020b */
[----:B-1----:R-:W-:Y:S01]  /*1080*/  ISETP.NE.U32.AND P0, PT, R32, RZ, PT ;  /* 0x000000ff2000720c */ /* 0x002fe20003f05070 */
[----:B------:R-:W-:-:S03]  /*1090*/  IMAD.MOV.U32 R28, RZ, RZ, 0x1 ;  /* 0x00000001ff1c7424 */ /* 0x000fc600078e00ff */
[----:B------:R-:W-:Y:S02]  /*10a0*/  ISETP.NE.AND.EX P0, PT, R33, RZ, PT, P0 ;  /* 0x000000ff2100720c */ /* 0x000fe40003f05300 */
[----:B------:R-:W1:Y:S01]  /*10b0*/  LDC R27, c[0x0][0x600] ;  /* 0x00018000ff1b7b82 */ /* 0x000e620000000800 */
[-CC-:B---3--:R-:W-:Y:S02]  /*10c0*/  SHF.R.U64 R25, R8, R10.reuse, R9.reuse ;  /* 0x0000000a08197219 */ /* 0x188fe40000001209 */
[----:B------:R-:W-:-:S05]  /*10d0*/  SHF.R.U32.HI R8, RZ, R10, R9 ;  /* 0x0000000aff087219 */ /* 0x000fca0000011609 */
[----:B------:R-:W3:Y:S01]  /*10e0*/  LDC R22, c[0x0][0x648] ;  /* 0x00019200ff167b82 */ /* 0x000ee20000000800 */
[-CC-:B0-----:R-:W-:Y:S02]  /*10f0*/  SHF.R.U64 R34, R25, R13.reuse, R8.reuse ;  /* 0x0000000d19227219 */ /* 0x181fe40000001208 */
[----:B------:R-:W-:-:S05]  /*1100*/  SHF.R.U32.HI R8, RZ, R13, R8 ;  /* 0x0000000dff087219 */ /* 0x000fca0000011608 */
[----:B------:R-:W0:Y:S01]  /*1110*/  LDC R26, c[0x0][0x638] ;  /* 0x00018e00ff1a7b82 */ /* 0x000e220000000800 */
[-CC-:B----4-:R-:W-:Y:S02]  /*1120*/  SHF.R.U64 R36, R34, R31.reuse, R8.reuse ;  /* 0x0000001f22247219 */ /* 0x190fe40000001208 */
[-C--:B------:R-:W-:Y:S02]  /*1130*/  SHF.L.U32 R2, R2, R31.reuse, RZ ;  /* 0x0000001f02027219 */ /* 0x080fe400000006ff */
[----:B------:R-:W-:Y:S01]  /*1140*/  SHF.R.U32.HI R9, RZ, R31, R8 ;  /* 0x0000001fff097219 */ /* 0x000fe20000011608 */
[----:B------:R-:W-:Y:S01]  /*1150*/  IMAD.MOV.U32 R8, RZ, RZ, R36 ;  /* 0x000000ffff087224 */ /* 0x000fe200078e0024 */
[----:B------:R-:W-:Y:S01]  /*1160*/  LOP3.LUT R15, RZ, R2, RZ, 0x33, !PT ;  /* 0x00000002ff0f7212 */ /* 0x000fe200078e33ff */
[----:B------:R-:W4:Y:S01]  /*1170*/  LDC R29, c[0x0][0x610] ;  /* 0x00018400ff1d7b82 */ /* 0x000f220000000800 */
[----:B------:R-:W-:Y:S05]  /*1180*/  @!P0 BRA `(.L_x_14) ;  /* 0x0000000000288947 */ /* 0x000fea0003800000 */
[----:B------:R-:W2:Y:S02]  /*1190*/  LDC R13, c[0x0][0x64c] ;  /* 0x00019300ff0d7b82 */ /* 0x000ea40000000800 */
[----:B--2---:R-:W-:-:S05]  /*11a0*/  IADD3 R13, P0, R36, R13, RZ ;  /* 0x0000000d240d7210 */ /* 0x004fca0007f1e0ff */
        /* <DEDUP_REMOVED lines=8> */
.L_x_14:
[----:B---3--:R-:W-:Y:S01]  /*1230*/  SHF.R.U64 R7, R8, R22, R9 ;  /* 0x0000001608077219 */ /* 0x008fe20000001209 */
[----:B-1----:R-:W-:Y:S01]  /*1240*/  VIADD R8, R27, 0xffffffff ;  /* 0xffffffff1b087836 */ /* 0x002fe20000000000 */
[----:B------:R-:W-:Y:S01]  /*1250*/  SHF.L.U32 R2, R28, R31, RZ ;  /* 0x0000001f1c027219 */ /* 0x000fe200000006ff */
[----:B------:R-:W-:Y:S01]  /*1260*/  @P1 IMAD R20, R21, R24, R6 ;  /* 0x0000001815141224 */ /* 0x000fe200078e0206 */
[----:B------:R-:W-:Y:S01]  /*1270*/  LOP3.LUT R15, R34, R15, RZ, 0xc0, !PT ;  /* 0x0000000f220f7212 */ /* 0x000fe200078ec0ff */
[----:B------:R-:W-:Y:S01]  /*1280*/  IMAD.MOV R9, RZ, RZ, -R7 ;  /* 0x000000ffff097224 */ /* 0x000fe200078e0a07 */
[----:B------:R-:W-:Y:S01]  /*1290*/  LOP3.LUT R8, R25, R8, RZ, 0xc0, !PT ;  /* 0x0000000819087212 */ /* 0x000fe200078ec0ff */
[----:B------:R-:W-:Y:S02]  /*12a0*/  IMAD.MOV.U32 R6, RZ, RZ, 0x1 ;  /* 0x00000001ff067424 */ /* 0x000fe400078e00ff */
[----:B------:R-:W-:Y:S02]  /*12b0*/  IMAD R15, R2, R7, R15 ;  /* 0x00000007020f7224 */ /* 0x000fe400078e020f */
[----:B0-----:R-:W-:-:S02]  /*12c0*/  IMAD R2, R9, R26, R36 ;  /* 0x0000001a09027224 */ /* 0x001fc400078e0224 */
[----:B----4-:R-:W-:Y:S02]  /*12d0*/  IMAD R19, R15, R29, R20 ;  /* 0x0000001d0f137224 */ /* 0x010fe400078e0214 */
[--C-:B------:R-:W-:Y:S01]  /*12e0*/  IMAD R2, R2, R27, R8.reuse ;  /* 0x0000001b02027224 */ /* 0x100fe200078e0208 */
[----:B------:R-:W-:-:S04]  /*12f0*/  PRMT R8, R6, 0x7610, R8 ;  /* 0x0000761006087816 */ /* 0x000fc80000000008 */
[----:B------:R-:W-:Y:S02]  /*1300*/  SEL R22, R2, R19, !P1 ;  /* 0x0000001302167207 */ /* 0x000fe40004800000 */
[----:B------:R-:W-:Y:S01]  /*1310*/  SEL R19, R19, R2, !P1 ;  /* 0x0000000213137207 */ /* 0x000fe20004800000 */
[----:B------:R-:W-:-:S07]  /*1320*/  IMAD.MOV.U32 R2, RZ, RZ, R30 ;  /* 0x000000ffff027224 */ /* 0x000fce00078e001e */
.L_x_12:
[----:B------:R-:W-:Y:S05]  /*1330*/  @!P3 BRA `(.L_x_15) ;  /* 0x00000000000cb947 */ /* 0x000fea0003800000 */
[----:B------:R-:W-:Y:S01]  /*1340*/  UCGABAR_WAIT ;  /* 0x0000000000007dc7 */ /* 0x000fe20008000000 */
[----:B------:R-:W-:Y:S01]  /*1350*/  CCTL.IVALL ;  /* 0x00000000ff00798f */ /* 0x000fe20002000000 */
[----:B------:R-:W-:Y:S05]  /*1360*/  BRA `(.L_x_16) ;  /* 0x0000000000047947 */ /* 0x000fea0003800000 */
.L_x_15:
[----:B------:R-:W-:Y:S06]  /*1370*/  BAR.SYNC.DEFER_BLOCKING 0x0 ;  /* 0x0000000000007b1d */ /* 0x000fec0000010000 */
.L_x_16:
[----:B------:R-:W-:Y:S05]  /*1380*/  @!P2 BRA `(.L_x_17) ;  /* 0x00000090008ca947 */ /* 0x000fea0003800000 */
[----:B------:R-:W-:-:S13]  /*1390*/  ISETP.GT.U32.AND P0, PT, R35, 0x1, PT ;  /* 0x000000012300780c */ /* 0x000fda0003f04070 */
[----:B------:R-:W-:Y:S05]  /*13a0*/  @P0 EXIT ;  /* 0x000000000000094d */ /* 0x000fea0003800000 */
.L_x_18:
[----:B------:R-:W-:-:S08]  /*13b0*/  NOP ;  /* 0x0000000000007918 */ /* 0x000fd00000000000 */
[----:B------:R-:W1:Y:S02]  /*13c0*/  USETMAXREG.TRY_ALLOC.CTAPOOL UP0, 0xe8 ;  /* 0x000000e8000079c8 */ /* 0x000e640008000600 */
[----:B-1----:R-:W-:-:S13]  /*13d0*/  PLOP3.LUT P0, PT, PT, PT, UP0, 0x80, 0x0 ;  /* 0x000000000000781c */ /* 0x002fda0003f0f008 */
[----:B------:R-:W-:Y:S05]  /*13e0*/  @!P0 BRA `(.L_x_18) ;  /* 0xfffffffc00f08947 */ /* 0x000fea000383ffff */
[----:B------:R-:W-:-:S13]  /*13f0*/  LOP3.LUT P0, RZ, R8, 0xff, RZ, 0xc0, !PT ;  /* 0x000000ff08ff7812 */ /* 0x000fda000780c0ff */
[----:B------:R-:W-:Y:S05]  /*1400*/  @!P0 EXIT ;  /* 0x000000000000894d */ /* 0x000fea0003800000 */
[----:B------:R-:W1:Y:S01]  /*1410*/  S2UR UR4, SR_CgaCtaId ;  /* 0x00000000000479c3 */ /* 0x000e620000008800 */
[----:B--2---:R-:W-:Y:S01]  /*1420*/  VIADD R0, R0, 0xffffffff ;  /* 0xffffffff00007836 */ /* 0x004fe20000000000 */
[CC--:B------:R-:W-:Y:S01]  /*1430*/  LEA.HI R4, R14.reuse, R3.reuse, RZ, 0x2 ;  /* 0x000000030e047211 */ /* 0x0c0fe200078f10ff */
[----:B------:R-:W-:Y:S01]  /*1440*/  UMOV UR41, 0x400 ;  /* 0x0000040000297882 */ /* 0x000fe20000000000 */
[----:B------:R-:W-:Y:S01]  /*1450*/  LEA.HI R14, R14, R3, RZ, 0x5 ;  /* 0x000000030e0e7211 */ /* 0x000fe200078f28ff */
[----:B------:R-:W-:Y:S01]  /*1460*/  UISETP.LT.AND UP0, UPT, UR40, 0x1, UPT ;  /* 0x000000012800788c */ /* 0x000fe2000bf01270 */
[----:B------:R-:W-:Y:S01]  /*1470*/  R2UR UR42, R0 ;  /* 0x00000000002a72ca */ /* 0x000fe200000e0000 */
[----:B------:R-:W-:Y:S01]  /*1480*/  USHF.L.U32 UR44, UR40, 0x1, URZ ;  /* 0x00000001282c7899 */ /* 0x000fe2000800063f */
[--C-:B------:R-:W-:Y:S01]  /*1490*/  SHF.R.S32.HI R156, RZ, 0x2, R4.reuse ;  /* 0x00000002ff9c7819 */ /* 0x100fe20000011404 */
[----:B------:R-:W-:Y:S01]  /*14a0*/  USEL UR43, UR40, 0x1, UP0 ;  /* 0x00000001282b7887 */ /* 0x000fe20008000000 */
[----:B------:R-:W-:-:S02]  /*14b0*/  SHF.R.S32.HI R5, RZ, 0x1f, R4 ;  /* 0x0000001fff057819 */ /* 0x000fc40000011404 */
[----:B------:R-:W-:Y:S01]  /*14c0*/  LOP3.LUT R158, R4, 0xfffffffc, RZ, 0xc0, !PT ;  /* 0xfffffffc049e7812 */ /* 0x000fe200078ec0ff */
[----:B------:R-:W-:Y:S01]  /*14d0*/  UIADD3 UR43, -UR43, UR40, URZ ;  /* 0x000000282b2b7290 */ /* 0x000fe2000fffe13f */
[----:B------:R-:W-:Y:S02]  /*14e0*/  LEA.HI R5, R5, R156, RZ, 0x3 ;  /* 0x0000009c05057211 */ /* 0x000fe400078f18ff */
[----:B------:R-:W-:Y:S01]  /*14f0*/  ISETP.NE.AND P0, PT, R0, RZ, PT ;  /* 0x000000ff0000720c */ /* 0x000fe20003f05270 */
[----:B------:R-:W-:Y:S01]  /*1500*/  IMAD.IADD R158, R3, 0x1, -R158 ;  /* 0x00000001039e7824 */ /* 0x000fe200078e0a9e */
[----:B------:R-:W-:Y:S01]  /*1510*/  LOP3.LUT R5, R5, 0xfffffff8, RZ, 0xc0, !PT ;  /* 0xfffffff805057812 */ /* 0x000fe200078ec0ff */
[----:B------:R-:W-:Y:S01]  /*1520*/  USHF.L.U32 UR42, UR42, 0x3, URZ ;  /* 0x000000032a2a7899 */ /* 0x000fe2000800063f */
[----:B------:R-:W-:Y:S02]  /*1530*/  LOP3.LUT R174, R16, 0x1, RZ, 0xfc, !PT ;  /* 0x0000000110ae7812 */ /* 0x000fe400078efcff */
[----:B------:R-:W-:Y:S01]  /*1540*/  SEL R175, RZ, 0x1, P0 ;  /* 0x00000001ffaf7807 */ /* 0x000fe20000000000 */
[----:B------:R-:W-:Y:S01]  /*1550*/  IMAD.IADD R156, R156, 0x1, -R5 ;  /* 0x000000019c9c7824 */ /* 0x000fe200078e0a05 */
[----:B-1----:R-:W-:Y:S01]  /*1560*/  ULEA UR41, UR4, UR41, 0x18 ;  /* 0x0000002904297291 */ /* 0x002fe2000f8ec03f */
[----:B------:R-:W-:Y:S01]  /*1570*/  SHF.R.S32.HI R5, RZ, 0x5, R14 ;  /* 0x00000005ff057819 */ /* 0x000fe2000001140e */
[----:B------:R-:W-:Y:S01]  /*1580*/  IMAD.U32 R160, RZ, RZ, UR42 ;  /* 0x0000002affa07e24 */ /* 0x000fe2000f8e00ff */
[----:B------:R-:W-:Y:S01]  /*1590*/  ULDC UR4, c[0x0][0x284] ;  /* 0x0000a10000047ab9 */ /* 0x000fe20000000800 */
[----:B------:R-:W-:Y:S01]  /*15a0*/  UIADD3 UR45, UR41, 0x60, URZ ;  /* 0x00000060292d7890 */ /* 0x000fe2000fffe03f */
[--C-:B------:R-:W-:Y:S01]  /*15b0*/  SHF.R.S32.HI R157, RZ, 0x1f, R156.reuse ;  /* 0x0000001fff9d7819 */ /* 0x100fe2000001149c */
[----:B------:R-:W-:Y:S01]  /*15c0*/  IMAD R163, R5, -0x10, -R156 ;  /* 0xfffffff005a37824 */ /* 0x000fe200078e0a9c */
[----:B------:R-:W-:-:S02]  /*15d0*/  LOP3.LUT R162, R160, 0x8, RZ, 0xc0, !PT ;  /* 0x00000008a0a27812 */ /* 0x000fc400078ec0ff */
[----:B------:R-:W-:Y:S01]  /*15e0*/  LOP3.LUT R160, R160, 0x8, RZ, 0xc, !PT ;  /* 0x00000008a0a07812 */ /* 0x000fe200078e0cff */
[----:B------:R-:W-:Y:S01]  /*15f0*/  IMAD.U32 R159, RZ, RZ, UR45 ;  /* 0x0000002dff9f7e24 */ /* 0x000fe2000f8e00ff */
[----:B------:R-:W-:Y:S01]  /*1600*/  LOP3.LUT R162, R162, 0x18, RZ, 0x3c, !PT ;  /* 0x00000018a2a27812 */ /* 0x000fe200078e3cff */
[----:B------:R-:W-:-:S04]  /*1610*/  IMAD.WIDE R156, R5, 0x10, R156 ;  /* 0x00000010059c7825 */ /* 0x000fc800078e029c */
[----:B------:R-:W-:Y:S02]  /*1620*/  VIADD R161, R159, UR42 ;  /* 0x0000002a9fa17c36 */ /* 0x000fe40008000000 */
[----:B------:R-:W-:-:S07]  /*1630*/  VIADD R163, R163, UR4 ;  /* 0x00000004a3a37c36 */ /* 0x000fce0008000000 */
.L_x_294:
[----:B------:R-:W-:Y:S01]  /*1640*/  SHF.L.U32 R0, R175, 0x1f, RZ ;  /* 0x0000001faf007819 */ /* 0x000fe200000006ff */
[----:B------:R-:W-:Y:S02]  /*1650*/  ULDC UR4, c[0x0][0x28c] ;  /* 0x0000a30000047ab9 */ /* 0x000fe40000000800 */
[----:B------:R-:W-:Y:S01]  /*1660*/  ISETP.LT.AND P1, PT, RZ, UR4, PT ;  /* 0x00000004ff007c0c */ /* 0x000fe2000bf21270 */
[----:B------:R-:W1:Y:S02]  /*1670*/  SYNCS.PHASECHK.TRANS64.TRYWAIT P0, [R159+UR42], R0 ;  /* 0x000000009f0075a7 */ /* 0x000e64000800016a */
[----:B-1-34-:R-:W-:Y:S10]  /*1680*/  @!P0 BRA `(.L_x_19) ;  /* 0x000000a000048947 */ /* 0x01aff40003800000 */
.L_x_317:
[----:B------:R-:W-:Y:S05]  /*1690*/  @P1 BRA `(.L_x_20) ;  /* 0x0000000000401947 */ /* 0x000fea0003800000 */
[----:B-1----:R-:W-:Y:S01]  /*16a0*/  MOV R0, 0x0 ;  /* 0x0000000000007802 */ /* 0x002fe20000000f00 */
[----:B------:R-:W-:Y:S01]  /*16b0*/  ULDC.64 UR4, c[0x4][0x68] ;  /* 0x01001a0000047ab9 */ /* 0x000fe20000000a00 */
[----:B------:R-:W-:Y:S01]  /*16c0*/  ULDC.64 UR6, c[0x4][0x8] ;  /* 0x0100020000067ab9 */ /* 0x000fe20000000a00 */
[----:B------:R-:W-:Y:S01]  /*16d0*/  IMAD.U32 R4, RZ, RZ, UR4 ;  /* 0x00000004ff047e24 */ /* 0x000fe2000f8e00ff */
[----:B------:R1:W2:Y:S01]  /*16e0*/  LDC.64 R14, c[0x4][R0] ;  /* 0x01000000000e7b82 */ /* 0x0002a20000000a00 */
[----:B------:R-:W-:Y:S01]  /*16f0*/  IMAD.U32 R5, RZ, RZ, UR5 ;  /* 0x00000005ff057e24 */ /* 0x000fe2000f8e00ff */
[----:B------:R-:W-:Y:S01]  /*1700*/  ULDC.64 UR4, c[0x4][0x70] ;  /* 0x01001c0000047ab9 */ /* 0x000fe20000000a00 */
[----:B------:R-:W-:Y:S02]  /*1710*/  IMAD.U32 R10, RZ, RZ, UR6 ;  /* 0x00000006ff0a7e24 */ /* 0x000fe4000f8e00ff */
[----:B------:R-:W-:Y:S02]  /*1720*/  IMAD.U32 R6, RZ, RZ, UR4 ;  /* 0x00000004ff067e24 */ /* 0x000fe4000f8e00ff */
[----:B------:R-:W-:-:S02]  /*1730*/  IMAD.U32 R7, RZ, RZ, UR5 ;  /* 0x00000005ff077e24 */ /* 0x000fc4000f8e00ff */
[----:B------:R-:W-:Y:S02]  /*1740*/  IMAD.U32 R11, RZ, RZ, UR7 ;  /* 0x00000007ff0b7e24 */ /* 0x000fe4000f8e00ff */
[----:B------:R-:W-:Y:S02]  /*1750*/  IMAD.MOV.U32 R8, RZ, RZ, 0x1e1 ;  /* 0x000001e1ff087424 */ /* 0x000fe400078e00ff */
[----:B0-----:R-:W-:Y:S02]  /*1760*/  IMAD.MOV.U32 R12, RZ, RZ, 0x1 ;  /* 0x00000001ff0c7424 */ /* 0x001fe400078e00ff */
[----:B-1----:R-:W-:-:S07]  /*1770*/  IMAD.MOV.U32 R13, RZ, RZ, RZ ;  /* 0x000000ffff0d7224 */ /* 0x002fce00078e00ff */
[----:B------:R-:W-:-:S07]  /*1780*/  LEPC R20, `(.L_x_20) ;  /* 0x000000001014794e */ /* 0x000fce0000000000 */
[----:B--2--5:R-:W-:Y:S05]  /*1790*/  CALL.ABS.NOINC R14 ;  /* 0x000000000e007343 */ /* 0x024fea0003c00000 */
.L_x_20:
[----:B------:R-:W-:-:S13]  /*17a0*/  ISETP.NE.AND P0, PT, R174, 0x3, PT ;  /* 0x00000003ae00780c */ /* 0x000fda0003f05270 */
[----:B------:R-:W-:Y:S05]  /*17b0*/  @!P0 BRA `(.L_x_21) ;  /* 0x0000000000048947 */ /* 0x000fea0003800000 */
[----:B------:R-:W-:Y:S01]  /*17c0*/  BPT.TRAP 0x1 ;  /* 0x000000040000795c */ /* 0x000fe20000300000 */
.L_x_21:
[----:B------:R-:W-:Y:S02]  /*17d0*/  IMAD.U32 R3, RZ, RZ, UR38 ;  /* 0x00000026ff037e24 */ /* 0x000fe4000f8e00ff */
[----:B-1----:R-:W-:-:S03]  /*17e0*/  IMAD.U32 R0, RZ, RZ, UR39 ;  /* 0x00000027ff007e24 */ /* 0x002fc6000f8e00ff */
[----:B------:R-:W-:Y:S02]  /*17f0*/  LEA R3, R3, UR41, 0x3 ;  /* 0x0000002903037c11 */ /* 0x000fe4000f8e18ff */
[----:B------:R-:W-:-:S04]  /*1800*/  SHF.L.U32 R0, R0, 0x1f, RZ ;  /* 0x0000001f00007819 */ /* 0x000fc800000006ff */
[----:B------:R1:W2:Y:S01]  /*1810*/  SYNCS.PHASECHK.TRANS64.TRYWAIT P1, [R3+URZ], R0 ;  /* 0x00000000030075a7 */ /* 0x0002a2000802017f */
[----:B------:R-:W-:Y:S05]  /*1820*/  @!P0 BRA `(.L_x_22) ;  /* 0x0000000000048947 */ /* 0x000fea0003800000 */
[----:B------:R-:W-:Y:S01]  /*1830*/  BPT.TRAP 0x1 ;  /* 0x000000040000795c */ /* 0x000fe20000300000 */
.L_x_22:
[----:B------:R-:W-:-:S05]  /*1840*/  IMAD.U32 R4, RZ, RZ, UR43 ;  /* 0x0000002bff047e24 */ /* 0x000fca000f8e00ff */
[----:B------:R-:W-:Y:S01]  /*1850*/  ISETP.GE.AND P2, PT, R4, 0x1, PT ;  /* 0x000000010400780c */ /* 0x000fe20003f46270 */
[----:B--2---:R-:W-:-:S12]  /*1860*/  @P1 BRA `(.L_x_23) ;  /* 0x0000000000081947 */ /* 0x004fd80003800000 */
[----:B------:R-:W2:Y:S02]  /*1870*/  SYNCS.PHASECHK.TRANS64.TRYWAIT P1, [R3+URZ], R0 ;  /* 0x00000000030075a7 */ /* 0x000ea4000802017f */
[----:B--2---:R-:W-:Y:S05]  /*1880*/  @!P1 BRA `(.L_x_24) ;  /* 0x0000009c00989947 */ /* 0x004fea0003800000 */
.L_x_23:
[----:B------:R-:W-:Y:S05]  /*1890*/  WARPSYNC.ALL ;  /* 0x0000000000007948 */ /* 0x000fea0003800000 */
[----:B------:R-:W-:Y:S01]  /*18a0*/  UIADD3 UR4, UR41, 0x180, URZ ;  /* 0x0000018029047890 */ /* 0x000fe2000fffe03f */
[----:B------:R-:W-:Y:S01]  /*18b0*/  WARPGROUP.ARRIVE ;  /* 0x00000000000079c5 */ /* 0x000fe20000000000 */
[----:B------:R-:W-:Y:S02]  /*18c0*/  UIADD3 UR5, UR41, 0xa180, URZ ;  /* 0x0000a18029057890 */ /* 0x000fe4000fffe03f */
[----:B------:R-:W-:Y:S02]  /*18d0*/  USHF.R.U32.HI UR4, URZ, 0x4, UR4 ;  /* 0x000000043f047899 */ /* 0x000fe40008011604 */
[----:B------:R-:W-:-:S02]  /*18e0*/  USHF.R.U32.HI UR5, URZ, 0x4, UR5 ;  /* 0x000000043f057899 */ /* 0x000fc40008011605 */
[----:B------:R-:W-:Y:S02]  /*18f0*/  ULOP3.LUT UR4, UR4, 0x3fff, URZ, 0xc0, !UPT ;  /* 0x00003fff04047892 */ /* 0x000fe4000f8ec03f */
[----:B------:R-:W-:Y:S02]  /*1900*/  ULOP3.LUT UR5, UR5, 0x3fff, URZ, 0xc0, !UPT ;  /* 0x00003fff05057892 */ /* 0x000fe4000f8ec03f */
[----:B------:R-:W-:Y:S02]  /*1910*/  ULOP3.LUT UR8, UR4, 0x10000, URZ, 0xfc, !UPT ;  /* 0x0001000004087892 */ /* 0x000fe4000f8efc3f */
[----:B------:R-:W-:Y:S02]  /*1920*/  ULOP3.LUT UR9, UR5, 0x10000, URZ, 0xfc, !UPT ;  /* 0x0001000005097892 */ /* 0x000fe4000f8efc3f */
[----:B------:R-:W-:Y:S02]  /*1930*/  ULEA UR10, UR38, UR8, 0x9 ;  /* 0x00000008260a7291 */ /* 0x000fe4000f8e483f */
[----:B------:R-:W-:Y:S01]  /*1940*/  ULEA UR11, UR38, UR9, 0xb ;  /* 0x00000009260b7291 */ /* 0x000fe2000f8e583f */
[----:B------:R-:W-:Y:S01]  /*1950*/  UMOV UR5, 0x40000040 ;  /* 0x4000004000057882 */ /* 0x000fe20000000000 */
[----:B------:R-:W-:-:S03]  /*1960*/  UMOV UR7, 0x40000040 ;  /* 0x4000004000077882 */ /* 0x000fc60000000000 */
[----:B------:R-:W-:Y:S02]  /*1970*/  UMOV UR4, UR10 ;  /* 0x0000000a00047c82 */ /* 0x000fe40008000000 */
[----:B------:R-:W-:Y:S02]  /*1980*/  UMOV UR6, UR11 ;  /* 0x0000000b00067c82 */ /* 0x000fe40008000000 */
[----:B------:R-:W-:Y:S01]  /*1990*/  HGMMA.64x256x16.F32.BF16 R24, gdesc[UR4], RZ, !UPT, gsb0 ;  /* 0x03e00000041879f0 */ /* 0x000fe2000c0018ff */
[----:B------:R-:W-:Y:S02]  /*19a0*/  UIADD3 UR4, UR10, 0x2, URZ ;  /* 0x000000020a047890 */ /* 0x000fe4000fffe03f */
[----:B------:R-:W-:Y:S01]  /*19b0*/  UIADD3 UR6, UR11, 0x2, URZ ;  /* 0x000000020b067890 */ /* 0x000fe2000fffe03f */
[----:B------:R-:W-:Y:S01]  /*19c0*/  UMOV UR5, 0x40000040 ;  /* 0x4000004000057882 */ /* 0x000fe20000000000 */
[----:B------:R-:W-:Y:S01]  /*19d0*/  UMOV UR7, 0x40000040 ;  /* 0x4000004000077882 */ /* 0x000fe20000000000 */
[----:B------:R-:W-:-:S02]  /*19e0*/  WARPGROUP.DEPBAR.LE gsb0, 0x0 ;  /* 0x00008000000079c5 */ /* 0x000fc40000010000 */
[----:B------:R-:W-:-:S15]  /*19f0*/  WARPGROUP.ARRIVE ;  /* 0x00000000000079c5 */ /* 0x000fde0000000000 */
[----:B------:R-:W-:-:S05]  /*1a00*/  NOP ;  /* 0x0000000000007918 */ /* 0x000fca0000000000 */
[----:B------:R-:W-:Y:S01]  /*1a10*/  HGMMA.64x256x16.F32.BF16 R24, gdesc[UR4], R24, gsb0 ;  /* 0x03e00000041879f0 */ /* 0x000fe20008001818 */
[----:B------:R-:W-:Y:S02]  /*1a20*/  UIADD3 UR4, UR10, 0x4, URZ ;  /* 0x000000040a047890 */ /* 0x000fe4000fffe03f */
[----:B------:R-:W-:Y:S01]  /*1a30*/  UIADD3 UR6, UR11, 0x4, URZ ;  /* 0x000000040b067890 */ /* 0x000fe2000fffe03f */
[----:B------:R-:W-:Y:S01]  /*1a40*/  UMOV UR5, 0x40000040 ;  /* 0x4000004000057882 */ /* 0x000fe20000000000 */
[----:B------:R-:W-:Y:S01]  /*1a50*/  UMOV UR7, 0x40000040 ;  /* 0x4000004000077882 */ /* 0x000fe20000000000 */
[----:B------:R-:W-:Y:S02]  /*1a60*/  WARPGROUP.DEPBAR.LE gsb0, 0x0 ;  /* 0x00008000000079c5 */ /* 0x000fe40000010000 */
        /* <DEDUP_REMOVED lines=10> */
[----:B------:R-:W-:Y:S03]  /*1b10*/  HGMMA.64x256x16.F32.BF16 R24, gdesc[UR4], R24, gsb0 ;  /* 0x03e00000041879f0 */ /* 0x000fe60008001818 */
[----:B------:R-:W-:Y:S02]  /*1b20*/  WARPGROUP.DEPBAR.LE gsb0, 0x0 ;  /* 0x00008000000079c5 */ /* 0x000fe40000010000 */
[----:B------:R-:W-:Y:S05]  /*1b30*/  @!P2 BRA `(.L_x_25) ;  /* 0x000000040020a947 */ /* 0x000fea0003800000 */
[----:B------:R-:W-:Y:S01]  /*1b40*/  UIADD3 UR4, UR38, 0x1, URZ ;  /* 0x0000000126047890 */ /* 0x000fe2000fffe03f */
[----:B-12---:R-:W-:Y:S02]  /*1b50*/  IMAD.U32 R0, RZ, RZ, UR43 ;  /* 0x0000002bff007e24 */ /* 0x006fe4000f8e00ff */
[----:B------:R-:W-:Y:S01]  /*1b60*/  IMAD.U32 R3, RZ, RZ, UR38 ;  /* 0x00000026ff037e24 */ /* 0x000fe2000f8e00ff */
[----:B------:R-:W-:-:S04]  /*1b70*/  UISETP.NE.AND UP0, UPT, UR4, 0x5, UPT ;  /* 0x000000050400788c */ /* 0x000fc8000bf05270 */
[----:B------:R-:W-:Y:S02]  /*1b80*/  USEL UR5, URZ, 0x1, UP0 ;  /* 0x000000013f057887 */ /* 0x000fe40008000000 */
[----:B------:R-:W-:Y:S02]  /*1b90*/  USEL UR10, UR4, URZ, UP0 ;  /* 0x0000003f040a7287 */ /* 0x000fe40008000000 */
[----:B------:R-:W-:-:S06]  /*1ba0*/  ULOP3.LUT UR5, UR39, UR5, URZ, 0x3c, !UPT ;  /* 0x0000000527057292 */ /* 0x000fcc000f8e3c3f */
[----:B------:R-:W-:-:S07]  /*1bb0*/  IMAD.U32 R6, RZ, RZ, UR5 ;  /* 0x00000005ff067e24 */ /* 0x000fce000f8e00ff */
.L_x_32:
[----:B------:R-:W-:Y:S05]  /*1bc0*/  @!P0 BRA `(.L_x_26) ;  /* 0x0000000000048947 */ /* 0x000fea0003800000 */
[----:B------:R-:W-:Y:S01]  /*1bd0*/  BPT.TRAP 0x1 ;  /* 0x000000040000795c */ /* 0x000fe20000300000 */
.L_x_26:
[----:B------:R-:W-:Y:S01]  /*1be0*/  ULEA UR4, UR10, UR41, 0x3 ;  /* 0x000000290a047291 */ /* 0x000fe2000f8e183f */
[----:B------:R-:W-:-:S08]  /*1bf0*/  SHF.L.U32 R4, R6, 0x1f, RZ ;  /* 0x0000001f06047819 */ /* 0x000fd000000006ff */
[----:B------:R1:W2:Y:S01]  /*1c00*/  SYNCS.PHASECHK.TRANS64.TRYWAIT P1, [UR4], R4 ;  /* 0x00000004ff0075a7 */ /* 0x0002a20008020144 */
[----:B------:R-:W-:Y:S05]  /*1c10*/  @!P0 BRA `(.L_x_27) ;  /* 0x0000000000048947 */ /* 0x000fea0003800000 */
[----:B------:R-:W-:Y:S01]  /*1c20*/  BPT.TRAP 0x1 ;  /* 0x000000040000795c */ /* 0x000fe20000300000 */
.L_x_27:
[----:B--2---:R-:W-:Y:S05]  /*1c30*/  @P1 BRA `(.L_x_28) ;  /* 0x0000000000081947 */ /* 0x004fea0003800000 */
[----:B------:R-:W2:Y:S02]  /*1c40*/  SYNCS.PHASECHK.TRANS64.TRYWAIT P1, [UR4], R4 ;  /* 0x00000004ff0075a7 */ /* 0x000ea40008020144 */
[----:B--2---:R-:W-:Y:S05]  /*1c50*/  @!P1 BRA `(.L_x_29) ;  /* 0x0000009800b89947 */ /* 0x004fea0003800000 */
.L_x_28:
[----:B------:R-:W-:Y:S01]  /*1c60*/  ULEA UR11, UR10, UR8, 0x9 ;  /* 0x000000080a0b7291 */ /* 0x000fe2000f8e483f */
[----:B------:R-:W-:Y:S01]  /*1c70*/  WARPGROUP.ARRIVE ;  /* 0x00000000000079c5 */ /* 0x000fe20000000000 */
[----:B------:R-:W-:Y:S01]  /*1c80*/  ULEA UR12, UR10, UR9, 0xb ;  /* 0x000000090a0c7291 */ /* 0x000fe2000f8e583f */
[----:B------:R-:W-:Y:S01]  /*1c90*/  UMOV UR5, 0x40000040 ;  /* 0x4000004000057882 */ /* 0x000fe20000000000 */
[----:B------:R-:W-:-:S03]  /*1ca0*/  UMOV UR7, 0x40000040 ;  /* 0x4000004000077882 */ /* 0x000fc60000000000 */
[----:B------:R-:W-:Y:S02]  /*1cb0*/  UMOV UR4, UR11 ;  /* 0x0000000b00047c82 */ /* 0x000fe40008000000 */
[----:B------:R-:W-:Y:S02]  /*1cc0*/  UMOV UR6, UR12 ;  /* 0x0000000c00067c82 */ /* 0x000fe40008000000 */
[----:B------:R-:W-:Y:S01]  /*1cd0*/  HGMMA.64x256x16.F32.BF16 R24, gdesc[UR4], R24, gsb0 ;  /* 0x03e00000041879f0 */ /* 0x000fe20008001818 */
        /* <DEDUP_REMOVED lines=26> */
[----:B------:R-:W-:Y:S01]  /*1e80*/  BPT.TRAP 0x1 ;  /* 0x000000040000795c */ /* 0x000fe20000300000 */
.L_x_30:
[----:B------:R-:W-:-:S13]  /*1e90*/  ISETP.NE.AND P1, PT, R155, RZ, PT ;  /* 0x000000ff9b00720c */ /* 0x000fda0003f25270 */
[----:B-12---:R-:W-:-:S05]  /*1ea0*/  @P1 LEA R4, R3, UR41, 0x3 ;  /* 0x0000002903041c11 */ /* 0x006fca000f8e18ff */
[----:B------:R-:W-:-:S05]  /*1eb0*/  @P1 VIADD R5, R4, 0x28 ;  /* 0x0000002804051836 */ /* 0x000fca0000000000 */
[----:B------:R-:W-:-:S04]  /*1ec0*/  @P1 PRMT R5, R152, 0x654, R5 ;  /* 0x0000065498051816 */ /* 0x000fc80000000005 */
[----:B------:R1:W-:Y:S01]  /*1ed0*/  @P1 SYNCS.ARRIVE.TRANS64.RED.A1T0 RZ, [R5+URZ], RZ ;  /* 0x000000ff05ff19a7 */ /* 0x0003e2000810043f */
[----:B------:R-:W-:-:S13]  /*1ee0*/  ISETP.GT.U32.AND P1, PT, R16, 0x1, PT ;  /* 0x000000011000780c */ /* 0x000fda0003f24070 */
[----:B-1----:R-:W-:Y:S05]  /*1ef0*/  @P1 BRA `(.L_x_31) ;  /* 0x0000000000041947 */ /* 0x002fea0003800000 */
[----:B------:R-:W-:Y:S01]  /*1f00*/  BPT.TRAP 0x1 ;  /* 0x000000040000795c */ /* 0x000fe20000300000 */
.L_x_31:
[----:B------:R-:W-:Y:S01]  /*1f10*/  UIADD3 UR10, UR10, 0x1, URZ ;  /* 0x000000010a0a7890 */ /* 0x000fe2000fffe03f */
[C---:B------:R-:W-:Y:S01]  /*1f20*/  ISETP.GT.AND P2, PT, R0.reuse, 0x1, PT ;  /* 0x000000010000780c */ /* 0x040fe20003f44270 */
[----:B------:R-:W-:Y:S02]  /*1f30*/  VIADD R3, R3, 0x1 ;  /* 0x0000000103037836 */ /* 0x000fe40000000000 */
[----:B------:R-:W-:Y:S01]  /*1f40*/  UISETP.NE.AND UP0, UPT, UR10, 0x5, UPT ;  /* 0x000000050a00788c */ /* 0x000fe2000bf05270 */
[----:B------:R-:W-:Y:S02]  /*1f50*/  VIADD R0, R0, 0xffffffff ;  /* 0xffffffff00007836 */ /* 0x000fe40000000000 */
[C---:B------:R-:W-:Y:S01]  /*1f60*/  ISETP.NE.AND P1, PT, R3.reuse, 0x5, PT ;  /* 0x000000050300780c */ /* 0x040fe20003f25270 */
[----:B------:R-:W-:Y:S02]  /*1f70*/  USEL UR4, URZ, 0x1, UP0 ;  /* 0x000000013f047887 */ /* 0x000fe40008000000 */
[----:B------:R-:W-:Y:S01]  /*1f80*/  USEL UR10, UR10, URZ, UP0 ;  /* 0x0000003f0a0a7287 */ /* 0x000fe20008000000 */
[----:B------:R-:W-:-:S03]  /*1f90*/  SEL R3, R3, RZ, P1 ;  /* 0x000000ff03037207 */ /* 0x000fc60000800000 */
[----:B------:R-:W-:Y:S01]  /*1fa0*/  LOP3.LUT R6, R6, UR4, RZ, 0x3c, !PT ;  /* 0x0000000406067c12 */ /* 0x000fe2000f8e3cff */
[----:B------:R-:W-:Y:S07]  /*1fb0*/  @P2 BRA `(.L_x_32) ;  /* 0xfffffffc00002947 */ /* 0x000fee000383ffff */
.L_x_25:
[----:B-12---:R-:W1:Y:S01]  /*1fc0*/  LDC R0, c[0x0][0x28c] ;  /* 0x0000a300ff007b82 */ /* 0x006e620000000800 */
[----:B------:R2:W-:Y:S01]  /*1fd0*/  SYNCS.ARRIVE.TRANS64.A1T0 RZ, [R160+UR45], RZ ;  /* 0x000000ffa0ff79a7 */ /* 0x0005e2000810002d */
[----:B-1----:R-:W-:-:S13]  /*1fe0*/  ISETP.GE.AND P1, PT, R0, 0x1, PT ;  /* 0x000000010000780c */ /* 0x002fda0003f26270 */
[----:B--2---:R-:W-:Y:S05]  /*1ff0*/  @!P1 BRA `(.L_x_33) ;  /* 0x0000000000449947 */ /* 0x004fea0003800000 */
[----:B------:R-:W-:Y:S05]  /*2000*/  @!P0 BRA `(.L_x_34) ;  /* 0x0000000000048947 */ /* 0x000fea0003800000 */
[----:B------:R-:W-:Y:S01]  /*2010*/  BPT.TRAP 0x1 ;  /* 0x000000040000795c */ /* 0x000fe20000300000 */
.L_x_34:
[----:B------:R-:W-:-:S13]  /*2020*/  ISETP.NE.AND P0, PT, R155, RZ, PT ;  /* 0x000000ff9b00720c */ /* 0x000fda0003f05270 */
[----:B------:R-:W-:-:S05]  /*2030*/  VOTEU.ANY UP0, P0 ;  /* 0x00000000003f7886 */ /* 0x000fca0000000100 */
[----:B------:R-:W-:-:S06]  /*2040*/  @UP0 UIADD3 UR4, UR43, UR38, URZ ;  /* 0x000000262b040290 */ /* 0x000fcc000fffe03f */
[----:B------:R-:W-:Y:S02]  /*2050*/  IMAD.U32 R4, RZ, RZ, UR4 ;  /* 0x00000004ff047e24 */ /* 0x000fe4000f8e00ff */
[----:B------:R-:W-:Y:S02]  /*2060*/  IMAD.U32 R3, RZ, RZ, UR4 ;  /* 0x00000004ff037e24 */ /* 0x000fe4000f8e00ff */
[----:B------:R-:W-:-:S05]  /*2070*/  @P0 IMAD.WIDE.U32 R4, R4, -0x33333333, RZ ;  /* 0xcccccccd04040825 */ /* 0x000fca00078e00ff */
[----:B------:R-:W-:-:S05]  /*2080*/  @P0 SHF.R.U32.HI R0, RZ, 0x2, R5 ;  /* 0x00000002ff000819 */ /* 0x000fca0000011605 */
[----:B------:R-:W-:-:S05]  /*2090*/  @P0 IMAD R0, R0, -0x5, R3 ;  /* 0xfffffffb00000824 */ /* 0x000fca00078e0203 */
[----:B------:R-:W-:-:S05]  /*20a0*/  @P0 LEA R0, R0, UR41, 0x3 ;  /* 0x0000002900000c11 */ /* 0x000fca000f8e18ff */
[----:B------:R-:W-:-:S05]  /*20b0*/  @P0 VIADD R3, R0, 0x28 ;  /* 0x0000002800030836 */ /* 0x000fca0000000000 */
[----:B------:R-:W-:-:S04]  /*20c0*/  @P0 PRMT R3, R152, 0x654, R3 ;  /* 0x0000065498030816 */ /* 0x000fc80000000003 */
[----:B------:R1:W-:Y:S01]  /*20d0*/  @P0 SYNCS.ARRIVE.TRANS64.RED.A1T0 RZ, [R3+URZ], RZ ;  /* 0x000000ff03ff09a7 */ /* 0x0003e2000810043f */
[----:B------:R-:W-:-:S13]  /*20e0*/  ISETP.GT.U32.AND P0, PT, R16, 0x1, PT ;  /* 0x000000011000780c */ /* 0x000fda0003f04070 */
[----:B-1----:R-:W-:Y:S05]  /*20f0*/  @P0 BRA `(.L_x_33) ;  /* 0x0000000000040947 */ /* 0x002fea0003800000 */
[----:B------:R-:W-:Y:S01]  /*2100*/  BPT.TRAP 0x1 ;  /* 0x000000040000795c */ /* 0x000fe20000300000 */
.L_x_33:
[----:B------:R-:W-:Y:S01]  /*2110*/  SHF.L.U32 R0, R175, 0x1f, RZ ;  /* 0x0000001faf007819 */ /* 0x000fe200000006ff */
[----:B------:R-:W-:Y:S01]  /*2120*/  UIADD3 UR38, UR44, UR38, URZ ;  /* 0x000000262c267290 */ /* 0x000fe2000fffe03f */
[----:B------:R-:W1:Y:S01]  /*2130*/  LDC R15, c[0x0][0x288] ;  /* 0x0000a200ff0f7b82 */ /* 0x000e620000000800 */
[----:B------:R-:W-:Y:S01]  /*2140*/  UISETP.GE.U32.AND UP1, UPT, UR44, 0x5, UPT ;  /* 0x000000052c00788c */ /* 0x000fe2000bf26070 */
[----:B------:R-:W-:Y:S01]  /*2150*/  IMAD.SHL.U32 R8, R158, 0x2, RZ ;  /* 0x000000029e087824 */ /* 0x000fe200078e00ff */
[----:B------:R-:W-:Y:S02]  /*2160*/  UISETP.GT.U32.AND UP0, UPT, UR38, 0x4, UPT ;  /* 0x000000042600788c */ /* 0x000fe4000bf04070 */
[----:B------:R-:W-:Y:S02]  /*2170*/  UIMAD.WIDE.U32 UR4, UR38, -0x33333333, URZ ;  /* 0xcccccccd260478a5 */ /* 0x000fe4000f8e003f */
[----:B------:R-:W-:Y:S01]  /*2180*/  UISETP.LT.U32.AND UP0, UPT, UR44, 0x5, UP0 ;  /* 0x000000052c00788c */ /* 0x000fe20008701070 */
[----:B------:R-:W2:Y:S01]  /*2190*/  SYNCS.PHASECHK.TRANS64.TRYWAIT P0, [R159+UR42+0x10], R0 ;  /* 0x000010009f0075a7 */ /* 0x000ea2000800016a */
[----:B------:R-:W-:Y:S01]  /*21a0*/  USHF.R.U32.HI UR4, URZ, 0x2, UR5 ;  /* 0x000000023f047899 */ /* 0x000fe20008011605 */
[----:B------:R-:W-:Y:S01]  /*21b0*/  SHF.R.S32.HI R9, RZ, 0x1f, R8 ;  /* 0x0000001fff097819 */ /* 0x000fe20000011408 */
[----:B------:R-:W-:-:S02]  /*21c0*/  USEL UR6, URZ, 0x1, !UP0 ;  /* 0x000000013f067887 */ /* 0x000fc4000c000000 */
[----:B------:R-:W-:Y:S02]  /*21d0*/  UIMAD UR38, UR4, -0x5, UR38 ;  /* 0xfffffffb042678a4 */ /* 0x000fe4000f8e0226 */
[----:B------:R-:W-:-:S04]  /*21e0*/  ULOP3.LUT UR39, UR39, UR6, URZ, 0x3c, !UPT ;  /* 0x0000000627277292 */ /* 0x000fc8000f8e3c3f */
[----:B------:R-:W-:Y:S01]  /*21f0*/  @UP1 ULOP3.LUT UR39, UR39, 0x1, UR4, 0x78, !UPT ;  /* 0x0000000127271892 */ /* 0x000fe2000f8e7804 */
[----:B-12---:R-:W-:Y:S11]  /*2200*/  @!P0 BRA `(.L_x_35) ;  /* 0x0000009400648947 */ /* 0x006ff60003800000 */
.L_x_318:
[----:B------:R-:W-:Y:S01]  /*2210*/  IMAD.SHL.U32 R14, R19, 0x40, RZ ;  /* 0x00000040130e7824 */ /* 0x000fe200078e00ff */
[----:B------:R-:W-:Y:S01]  /*2220*/  ULDC UR6, c[0x0][0x284] ;  /* 0x0000a10000067ab9 */ /* 0x000fe20000000800 */
[----:B0-----:R-:W-:Y:S01]  /*2230*/  IMAD.SHL.U32 R12, R22, 0x100, RZ ;  /* 0x00000100160c7824 */ /* 0x001fe200078e00ff */
[----:B------:R-:W-:Y:S01]  /*2240*/  SHF.R.S32.HI R165, RZ, 0x1f, R2 ;  /* 0x0000001fffa57819 */ /* 0x000fe20000011402 */
[----:B------:R-:W-:Y:S01]  /*2250*/  ULDC.64 UR4, c[0x0][0x5d0] ;  /* 0x0001740000047ab9 */ /* 0x000fe20000000a00 */
[----:B------:R-:W-:Y:S01]  /*2260*/  ISETP.GE.AND P0, PT, R14, UR6, PT ;  /* 0x000000060e007c0c */ /* 0x000fe2000bf06270 */
[----:B------:R-:W-:Y:S01]  /*2270*/  IMAD.WIDE.U32 R4, R2, UR4, R8 ;  /* 0x0000000402047c25 */ /* 0x000fe2000f8e0008 */
[----:B------:R-:W-:Y:S02]  /*2280*/  SHF.R.S32.HI R13, RZ, 0x1f, R12 ;  /* 0x0000001fff0d7819 */ /* 0x000fe4000001140c */
[C---:B------:R-:W-:Y:S01]  /*2290*/  ISETP.GE.OR P0, PT, R12.reuse, R15, P0 ;  /* 0x0000000f0c00720c */ /* 0x040fe20000706670 */
[----:B------:R-:W-:Y:S01]  /*22a0*/  IMAD R3, R165, UR4, RZ ;  /* 0x00000004a5037c24 */ /* 0x000fe2000f8e02ff */
[----:B------:R-:W-:-:S03]  /*22b0*/  IADD3 R6, P1, R12, R4, RZ ;  /* 0x000000040c067210 */ /* 0x000fc60007f3e0ff */
[----:B------:R-:W-:-:S05]  /*22c0*/  IMAD R3, R2, UR5, R3 ;  /* 0x0000000502037c24 */ /* 0x000fca000f8e0203 */
[----:B------:R-:W-:-:S03]  /*22d0*/  IADD3.X R7, R13, R5, R3, P1, !PT ;  /* 0x000000050d077210 */ /* 0x000fc60000ffe403 */
[----:B------:R-:W-:Y:S05]  /*22e0*/  @P0 BRA `(.L_x_36) ;  /* 0x0000007c00040947 */ /* 0x000fea0003800000 */
[----:B------:R-:W0:Y:S01]  /*22f0*/  LDC.64 R10, c[0x0][0x5c8] ;  /* 0x00017200ff0a7b82 */ /* 0x000e220000000a00 */
[----:B-----5:R-:W-:Y:S01]  /*2300*/  FSETP.NEU.AND P1, PT, R154, RZ, PT ;  /* 0x000000ff9a00720b */ /* 0x020fe20003f2d000 */
[----:B------:R-:W-:Y:S01]  /*2310*/  IMAD R3, R158, -0x2, R15 ;  /* 0xfffffffe9e037824 */ /* 0x000fe200078e020f */
[----:B------:R-:W-:Y:S01]  /*2320*/  BSSY B0, `(.L_x_36) ;  /* 0x00007bd000007945 */ /* 0x000fe20003800000 */
[----:B------:R-:W-:-:S04]  /*2330*/  IMAD.WIDE R166, R19, 0x40, R156 ;  /* 0x0000004013a67825 */ /* 0x000fc800078e029c */
[----:B-1----:R-:W-:Y:S02]  /*2340*/  IMAD.IADD R0, R3, 0x1, -R12 ;  /* 0x0000000103007824 */ /* 0x002fe400078e0a0c */
[----:B------:R-:W-:-:S03]  /*2350*/  IMAD.IADD R3, R163, 0x1, -R14 ;  /* 0x00000001a3037824 */ /* 0x000fc600078e0a0e */
[----:B------:R-:W-:-:S04]  /*2360*/  ISETP.GT.AND P0, PT, R0, RZ, PT ;  /* 0x000000ff0000720c */ /* 0x000fc80003f04270 */
[----:B------:R-:W-:Y:S01]  /*2370*/  ISETP.GT.AND P3, PT, R3, RZ, P0 ;  /* 0x000000ff0300720c */ /* 0x000fe20000764270 */
[-C--:B0-----:R-:W-:Y:S02]  /*2380*/  IMAD R4, R167, R10.reuse, RZ ;  /* 0x0000000aa7047224 */ /* 0x081fe400078e02ff */
[----:B------:R-:W-:-:S04]  /*2390*/  IMAD.WIDE.U32 R6, R166, R10, R6 ;  /* 0x0000000aa6067225 */ /* 0x000fc800078e0006 */
[----:B------:R-:W-:-:S04]  /*23a0*/  IMAD R5, R166, R11, R4 ;  /* 0x0000000ba6057224 */ /* 0x000fc800078e0204 */
[----:B------:R-:W-:Y:S01]  /*23b0*/  IMAD.IADD R181, R7, 0x1, R5 ;  /* 0x0000000107b57824 */ /* 0x000fe200078e0205 */
[----:B------:R-:W-:Y:S06]  /*23c0*/  @!P1 BRA `(.L_x_37) ;  /* 0x0000005400a09947 */ /* 0x000fec0003800000 */
[----:B------:R-:W0:Y:S01]  /*23d0*/  LDC.64 R20, c[0x0][0x5b8] ;  /* 0x00016e00ff147b82 */ /* 0x000e220000000a00 */
[----:B------:R-:W-:-:S07]  /*23e0*/  ULDC.64 UR4, c[0x0][0x5c0] ;  /* 0x0001700000047ab9 */ /* 0x000fce0000000a00 */
[----:B------:R-:W1:Y:S08]  /*23f0*/  LDC.64 R168, c[0x0][0x5b0] ;  /* 0x00016c00ffa87b82 */ /* 0x000e700000000a00 */
[----:B------:R-:W2:Y:S01]  /*2400*/  LDC.64 R14, c[0x0][0x5a8] ;  /* 0x00016a00ff0e7b82 */ /* 0x000ea20000000a00 */
[-C--:B0-----:R-:W-:Y:S02]  /*2410*/  IMAD R7, R165, R20.reuse, RZ ;  /* 0x00000014a5077224 */ /* 0x081fe400078e02ff */
[----:B------:R-:W-:-:S04]  /*2420*/  IMAD.WIDE.U32 R4, R2, R20, R8 ;  /* 0x0000001402047225 */ /* 0x000fc800078e0008 */
[----:B------:R-:W-:Y:S01]  /*2430*/  IMAD R177, R2, R21, R7 ;  /* 0x0000001502b17224 */ /* 0x000fe200078e0207 */
[----:B------:R-:W-:Y:S01]  /*2440*/  IADD3 R164, P1, R12, R4, RZ ;  /* 0x000000040ca47210 */ /* 0x000fe20007f3e0ff */
[----:B-1----:R-:W-:-:S03]  /*2450*/  IMAD R4, R167, R168, RZ ;  /* 0x000000a8a7047224 */ /* 0x002fc600078e02ff */
[----:B------:R-:W-:Y:S01]  /*2460*/  IADD3.X R165, R13, R5, R177, P1, !PT ;  /* 0x000000050da57210 */ /* 0x000fe20000ffe4b1 */
[C---:B------:R-:W-:Y:S02]  /*2470*/  IMAD R179, R166.reuse, R169, R4 ;  /* 0x000000a9a6b37224 */ /* 0x040fe400078e0204 */
[----:B------:R-:W-:-:S04]  /*2480*/  IMAD.WIDE.U32 R4, R166, R168, R164 ;  /* 0x000000a8a6047225 */ /* 0x000fc800078e00a4 */
[----:B------:R-:W-:Y:S01]  /*2490*/  IMAD.IADD R5, R5, 0x1, R179 ;  /* 0x0000000105057824 */ /* 0x000fe200078e02b3 */
[----:B--2---:R-:W-:-:S04]  /*24a0*/  LEA R170, P1, R4, R14, 0x1 ;  /* 0x0000000e04aa7211 */ /* 0x004fc800078208ff */
[----:B------:R-:W-:-:S05]  /*24b0*/  LEA.HI.X R171, R4, R15, R5, 0x1, P1 ;  /* 0x0000000f04ab7211 */ /* 0x000fca00008f0c05 */
[----:B------:R0:W2:Y:S01]  /*24c0*/  @P3 LDG.E.LTC128B.U16 R19, desc[UR36][R170.64] ;  /* 0x00000024aa133981 */ /* 0x0000a2000c1e1520 */
[----:B------:R-:W-:Y:S01]  /*24d0*/  IMAD.WIDE.U32 R4, R166, R168, R12 ;  /* 0x000000a8a6047225 */ /* 0x000fe200078e000c */
[----:B------:R-:W-:Y:S02]  /*24e0*/  BSSY B1, `(.L_x_38) ;  /* 0x0000014000017945 */ /* 0x000fe40003800000 */
[----:B------:R-:W-:-:S04]  /*24f0*/  IADD3 R172, P1, R8, R4, RZ ;  /* 0x0000000408ac7210 */ /* 0x000fc80007f3e0ff */
[----:B------:R-:W-:Y:S01]  /*2500*/  IADD3.X R173, R9, R179, R5, P1, !PT ;  /* 0x000000b309ad7210 */ /* 0x000fe20000ffe405 */
[----:B0-----:R-:W-:Y:S01]  /*2510*/  IMAD.SHL.U32 R170, R168, 0x8, RZ ;  /* 0x00000008a8aa7824 */ /* 0x001fe200078e00ff */
[----:B------:R-:W-:Y:S02]  /*2520*/  LEA R4, P1, R6, UR4, 0x1 ;  /* 0x0000000406047c11 */ /* 0x000fe4000f8208ff */
[----:B------:R-:W-:Y:S01]  /*2530*/  SHF.L.U64.HI R171, R168, 0x3, R169 ;  /* 0x00000003a8ab7819 */ /* 0x000fe200000102a9 */
[----:B------:R-:W-:Y:S01]  /*2540*/  IMAD.WIDE.U32 R172, R2, R20, R172 ;  /* 0x0000001402ac7225 */ /* 0x000fe200078e00ac */
[----:B------:R-:W-:Y:S02]  /*2550*/  LEA.HI.X R5, R6, UR5, R181, 0x1, P1 ;  /* 0x0000000506057c11 */ /* 0x000fe400088f0cb5 */
[----:B------:R-:W-:Y:S02]  /*2560*/  ISETP.GT.AND P1, PT, R0, 0x1, PT ;  /* 0x000000010000780c */ /* 0x000fe40003f24270 */
[----:B------:R-:W-:-:S02]  /*2570*/  LEA R6, P4, R172, R14, 0x1 ;  /* 0x0000000eac067211 */ /* 0x000fc400078808ff */
[----:B------:R-:W-:Y:S01]  /*2580*/  ISETP.GT.AND P2, PT, R3, RZ, P1 ;  /* 0x000000ff0300720c */ /* 0x000fe20000f44270 */
[----:B--2---:R-:W-:-:S04]  /*2590*/  IMAD.U32 R7, R19, 0x10000, RZ ;  /* 0x0001000013077824 */ /* 0x004fc800078e00ff */
[----:B------:R-:W-:-:S04]  /*25a0*/  FMUL R7, R7, R154 ;  /* 0x0000009a07077220 */ /* 0x000fc80000400000 */
[----:B------:R-:W-:-:S05]  /*25b0*/  FFMA R7, R24, R153, R7 ;  /* 0x0000009918077223 */ /* 0x000fca0000000007 */
[----:B------:R-:W-:Y:S01]  /*25c0*/  F2FP.BF16.F32.PACK_AB R21, RZ, R7 ;  /* 0x00000007ff15723e */ /* 0x000fe200000010ff */
[----:B------:R-:W-:-:S04]  /*25d0*/  IMAD.IADD R7, R177, 0x1, R173 ;  /* 0x00000001b1077824 */ /* 0x000fc800078e02ad */
[----:B------:R0:W-:Y:S01]  /*25e0*/  @P3 STG.E.U16 desc[UR36][R4.64], R21 ;  /* 0x0000001504003986 */ /* 0x0001e2000c101524 */
[----:B------:R-:W-:Y:S01]  /*25f0*/  LEA.HI.X R7, R172, R15, R7, 0x1, P4 ;  /* 0x0000000fac077211 */ /* 0x000fe200020f0c07 */
[----:B------:R-:W-:Y:S06]  /*2600*/  @!P2 BRA `(.L_x_39) ;  /* 0x000000000004a947 */ /* 0x000fec0003800000 */
[----:B------:R1:W5:Y:S02]  /*2610*/  LDG.E.LTC128B.U16 R19, desc[UR36][R6.64+0x2] ;  /* 0x0000022406137981 */ /* 0x000364000c1e1520 */
.L_x_39:
[----:B------:R-:W-:Y:S05]  /*2620*/  BSYNC B1 ;  /* 0x0000000000017941 */ /* 0x000fea0003800000 */
.L_x_38:
[----:B0----5:R-:W-:Y:S01]  /*2630*/  IMAD.U32 R21, R19, 0x10000, RZ ;  /* 0x0001000013157824 */ /* 0x021fe200078e00ff */
[----:B------:R-:W-:Y:S01]  /*2640*/  ISETP.GT.AND P0, PT, R3, 0x8, P0 ;  /* 0x000000080300780c */ /* 0x000fe20000704270 */
[----:B------:R-:W-:-:S04]  /*2650*/  IMAD.WIDE.U32 R170, R166, R168, R170 ;  /* 0x000000a8a6aa7225 */ /* 0x000fc800078e00aa */
[----:B------:R-:W-:Y:S01]  /*2660*/  FMUL R22, R21, R154 ;  /* 0x0000009a15167220 */ /* 0x000fe20000400000 */
[----:B------:R-:W-:Y:S01]  /*2670*/  IMAD.IADD R179, R179, 0x1, R171 ;  /* 0x00000001b3b37824 */ /* 0x000fe200078e02ab */
[----:B------:R-:W-:Y:S02]  /*2680*/  IADD3 R21, P3, R164, R170, RZ ;  /* 0x000000aaa4157210 */ /* 0x000fe40007f7e0ff */
[----:B------:R-:W-:-:S03]  /*2690*/  FFMA R22, R25, R153, R22 ;  /* 0x0000009919167223 */ /* 0x000fc60000000016 */
[----:B------:R-:W-:Y:S01]  /*26a0*/  IMAD.X R164, R179, 0x1, R165, P3 ;  /* 0x00000001b3a47824 */ /* 0x000fe200018e06a5 */
[C---:B------:R-:W-:Y:S02]  /*26b0*/  LEA R24, P3, R21.reuse, R14, 0x1 ;  /* 0x0000000e15187211 */ /* 0x040fe400078608ff */
[----:B------:R-:W-:Y:S02]  /*26c0*/  F2FP.BF16.F32.PACK_AB R22, RZ, R22 ;  /* 0x00000016ff16723e */ /* 0x000fe400000010ff */
[----:B------:R-:W-:Y:S02]  /*26d0*/  LEA.HI.X R25, R21, R15, R164, 0x1, P3 ;  /* 0x0000000f15197211 */ /* 0x000fe400018f0ca4 */
[----:B------:R-:W-:Y:S02]  /*26e0*/  PRMT R21, R22, 0x7610, R21 ;  /* 0x0000761016157816 */ /* 0x000fe40000000015 */
[----:B------:R-:W-:-:S03]  /*26f0*/  PRMT R22, R19, 0x7610, R22 ;  /* 0x0000761013167816 */ /* 0x000fc60000000016 */
[----:B------:R0:W-:Y:S04]  /*2700*/  @P2 STG.E.U16 desc[UR36][R4.64+0x2], R21 ;  /* 0x0000021504002986 */ /* 0x0001e8000c101524 */
[----:B------:R-:W2:Y:S01]  /*2710*/  @P0 LDG.E.LTC128B.U16 R22, desc[UR36][R24.64] ;  /* 0x0000002418160981 */ /* 0x000ea2000c1e1520 */
[----:B------:R-:W-:Y:S01]  /*2720*/  IADD3 R8, P2, P3, R8, R170, R12 ;  /* 0x000000aa08087210 */ /* 0x000fe20007b5e00c */
[----:B------:R-:W-:Y:S01]  /*2730*/  BSSY B1, `(.L_x_40) ;  /* 0x0000011000017945 */ /* 0x000fe20003800000 */
[C---:B------:R-:W-:Y:S02]  /*2740*/  SHF.L.U64.HI R11, R10.reuse, 0x4, R11 ;  /* 0x000000040a0b7819 */ /* 0x040fe4000001020b */
[----:B------:R-:W-:Y:S02]  /*2750*/  IADD3.X R9, R9, R179, R13, P2, P3 ;  /* 0x000000b309097210 */ /* 0x000fe400017e640d */
[----:B------:R-:W-:-:S02]  /*2760*/  LEA R10, P2, R10, R4, 0x4 ;  /* 0x000000040a0a7211 */ /* 0x000fc400078420ff */
[----:B------:R-:W-:Y:S01]  /*2770*/  ISETP.GT.AND P1, PT, R3, 0x8, P1 ;  /* 0x000000080300780c */ /* 0x000fe20000f24270 */
[----:B0-----:R-:W-:-:S04]  /*2780*/  IMAD.WIDE.U32 R20, R2, R20, R8 ;  /* 0x0000001402147225 */ /* 0x001fc800078e0008 */
[----:B------:R-:W-:Y:S01]  /*2790*/  IMAD.X R11, R11, 0x1, R5, P2 ;  /* 0x000000010b0b7824 */ /* 0x000fe200010e0605 */
[----:B------:R-:W-:Y:S01]  /*27a0*/  LEA R8, P3, R20, R14, 0x1 ;  /* 0x0000000e14087211 */ /* 0x000fe200078608ff */
[----:B------:R-:W-:-:S05]  /*27b0*/  IMAD.IADD R2, R177, 0x1, R21 ;  /* 0x00000001b1027824 */ /* 0x000fca00078e0215 */
[----:B------:R-:W-:Y:S01]  /*27c0*/  LEA.HI.X R9, R20, R15, R2, 0x1, P3 ;  /* 0x0000000f14097211 */ /* 0x000fe200018f0c02 */
[----:B--2---:R-:W-:-:S04]  /*27d0*/  IMAD.U32 R19, R22, 0x10000, RZ ;  /* 0x0001000016137824 */ /* 0x004fc800078e00ff */
[----:B------:R-:W-:-:S04]  /*27e0*/  FMUL R19, R19, R154 ;  /* 0x0000009a13137220 */ /* 0x000fc80000400000 */
[----:B------:R-:W-:-:S05]  /*27f0*/  FFMA R19, R26, R153, R19 ;  /* 0x000000991a137223 */ /* 0x000fca0000000013 */
[----:B------:R-:W-:-:S05]  /*2800*/  F2FP.BF16.F32.PACK_AB R19, RZ, R19 ;  /* 0x00000013ff13723e */ /* 0x000fca00000010ff */
[----:B------:R0:W-:Y:S01]  /*2810*/  @P0 STG.E.U16 desc[UR36][R10.64], R19 ;  /* 0x000000130a000986 */ /* 0x0001e2000c101524 */
[----:B------:R-:W-:Y:S05]  /*2820*/  @!P1 BRA `(.L_x_41) ;  /* 0x0000000000049947 */ /* 0x000fea0003800000 */
[----:B------:R2:W5:Y:S02]  /*2830*/  LDG.E.LTC128B.U16 R22, desc[UR36][R8.64+0x2] ;  /* 0x0000022408167981 */ /* 0x000564000c1e1520 */
.L_x_41:
[----:B------:R-:W-:Y:S05]  /*2840*/  BSYNC B1 ;  /* 0x0000000000017941 */ /* 0x000fea0003800000 */
.L_x_40:
[----:B-----5:R-:W-:Y:S01]  /*2850*/  IMAD.U32 R13, R22, 0x10000, RZ ;  /* 0x00010000160d7824 */ /* 0x020fe200078e00ff */
[----:B------:R-:W-:Y:S01]  /*2860*/  ISETP.GT.AND P0, PT, R0, 0x8, PT ;  /* 0x000000080000780c */ /* 0x000fe20003f04270 */
[----:B------:R-:W-:Y:S02]  /*2870*/  BSSY B1, `(.L_x_42) ;  /* 0x0000008000017945 */ /* 0x000fe40003800000 */
[----:B------:R-:W-:Y:S01]  /*2880*/  FMUL R2, R13, R154 ;  /* 0x0000009a0d027220 */ /* 0x000fe20000400000 */
[----:B------:R-:W-:-:S03]  /*2890*/  ISETP.GT.AND P2, PT, R3, RZ, P0 ;  /* 0x000000ff0300720c */ /* 0x000fc60000744270 */
[----:B------:R-:W-:-:S05]  /*28a0*/  FFMA R2, R27, R153, R2 ;  /* 0x000000991b027223 */ /* 0x000fca0000000002 */
[----:B------:R-:W-:-:S05]  /*28b0*/  F2FP.BF16.F32.PACK_AB R2, RZ, R2 ;  /* 0x00000002ff02723e */ /* 0x000fca00000010ff */
[----:B------:R3:W-:Y:S01]  /*28c0*/  @P1 STG.E.U16 desc[UR36][R10.64+0x2], R2 ;  /* 0x000002020a001986 */ /* 0x0007e2000c101524 */
[----:B------:R-:W-:Y:S05]  /*28d0*/  @!P2 BRA `(.L_x_43) ;  /* 0x000000000004a947 */ /* 0x000fea0003800000 */
[----:B------:R4:W5:Y:S02]  /*28e0*/  LDG.E.LTC128B.U16 R22, desc[UR36][R6.64+0x10] ;  /* 0x0000102406167981 */ /* 0x000964000c1e1520 */
.L_x_43:
[----:B------:R-:W-:Y:S05]  /*28f0*/  BSYNC B1 ;  /* 0x0000000000017941 */ /* 0x000fea0003800000 */
.L_x_42:
        /* <DEDUP_REMOVED lines=10> */
.L_x_45:
[----:B------:R-:W-:Y:S05]  /*29a0*/  BSYNC B1 ;  /* 0x0000000000017941 */ /* 0x000fea0003800000 */
.L_x_44:
[----:B0----5:R-:W-:Y:S01]  /*29b0*/  IMAD.U32 R13, R22, 0x10000, RZ ;  /* 0x00010000160d7824 */ /* 0x021fe200078e00ff */
[----:B------:R-:W-:Y:S01]  /*29c0*/  ISETP.GT.AND P0, PT, R3, 0x8, P0 ;  /* 0x000000080300780c */ /* 0x000fe20000704270 */
[----:B------:R-:W-:Y:S02]  /*29d0*/  BSSY B1, `(.L_x_46) ;  /* 0x0000007000017945 */ /* 0x000fe40003800000 */
[----:B---3--:R-:W-:-:S04]  /*29e0*/  FMUL R2, R13, R154 ;  /* 0x0000009a0d027220 */ /* 0x008fc80000400000 */
[----:B------:R-:W-:-:S05]  /*29f0*/  FFMA R2, R29, R153, R2 ;  /* 0x000000991d027223 */ /* 0x000fca0000000002 */
[----:B------:R-:W-:-:S05]  /*2a00*/  F2FP.BF16.F32.PACK_AB R2, RZ, R2 ;  /* 0x00000002ff02723e */ /* 0x000fca00000010ff */
[----:B------:R0:W-:Y:S01]  /*2a10*/  @P3 STG.E.U16 desc[UR36][R4.64+0x12], R2 ;  /* 0x0000120204003986 */ /* 0x0001e2000c101524 */
[----:B------:R-:W-:Y:S05]  /*2a20*/  @!P0 BRA `(.L_x_47) ;  /* 0x0000000000048947 */ /* 0x000fea0003800000 */
[----:B------:R3:W5:Y:S02]  /*2a30*/  LDG.E.LTC128B.U16 R22, desc[UR36][R8.64+0x10] ;  /* 0x0000102408167981 */ /* 0x000764000c1e1520 */
.L_x_47:
[----:B------:R-:W-:Y:S05]  /*2a40*/  BSYNC B1 ;  /* 0x0000000000017941 */ /* 0x000fea0003800000 */
.L_x_46:
[----:B-----5:R-:W-:Y:S01]  /*2a50*/  IMAD.U32 R13, R22, 0x10000, RZ ;  /* 0x00010000160d7824 */ /* 0x020fe200078e00ff */
[----:B------:R-:W-:Y:S01]  /*2a60*/  ISETP.GT.AND P1, PT, R3, 0x8, P1 ;  /* 0x000000080300780c */ /* 0x000fe20000f24270 */
[----:B------:R-:W-:Y:S02]  /*2a70*/  BSSY B1, `(.L_x_48) ;  /* 0x0000007000017945 */ /* 0x000fe40003800000 */
[----:B------:R-:W-:-:S04]  /*2a80*/  FMUL R13, R13, R154 ;  /* 0x0000009a0d0d7220 */ /* 0x000fc80000400000 */
[----:B------:R-:W-:-:S05]  /*2a90*/  FFMA R13, R30, R153, R13 ;  /* 0x000000991e0d7223 */ /* 0x000fca000000000d */
[----:B------:R-:W-:-:S05]  /*2aa0*/  F2FP.BF16.F32.PACK_AB R13, RZ, R13 ;  /* 0x0000000dff0d723e */ /* 0x000fca00000010ff */
[----:B------:R0:W-:Y:S01]  /*2ab0*/  @P0 STG.E.U16 desc[UR36][R10.64+0x10], R13 ;  /* 0x0000100d0a000986 */ /* 0x0001e2000c101524 */
[----:B------:R-:W-:Y:S05]  /*2ac0*/  @!P1 BRA `(.L_x_49) ;  /* 0x0000000000049947 */ /* 0x000fea0003800000 */
[----:B------:R0:W5:Y:S02]  /*2ad0*/  LDG.E.LTC128B.U16 R22, desc[UR36][R8.64+0x12] ;  /* 0x0000122408167981 */ /* 0x000164000c1e1520 */
.L_x_49:
[----:B------:R-:W-:Y:S05]  /*2ae0*/  BSYNC B1 ;  /* 0x0000000000017941 */ /* 0x000fea0003800000 */
.L_x_48:
[----:B0----5:R-:W-:Y:S01]  /*2af0*/  IMAD.U32 R13, R22, 0x10000, RZ ;  /* 0x00010000160d7824 */ /* 0x021fe200078e00ff */
        /* <DEDUP_REMOVED lines=9> */
.L_x_51:
[----:B------:R-:W-:Y:S05]  /*2b90*/  BSYNC B1 ;  /* 0x0000000000017941 */ /* 0x000fea0003800000 */
.L_x_50:
        /* <DEDUP_REMOVED lines=10> */
.L_x_53:
[----:B------:R-:W-:Y:S05]  /*2c40*/  BSYNC B1 ;  /* 0x0000000000017941 */ /* 0x000fea0003800000 */
.L_x_52:
[----:B0----5:R-:W-:Y:S01]  /*2c50*/  IMAD.U32 R13, R22, 0x10000, RZ ;  /* 0x00010000160d7824 */ /* 0x021fe200078e00ff */
        /* <DEDUP_REMOVED lines=8> */
.L_x_55:
[----:B------:R-:W-:Y:S05]  /*2ce0*/  BSYNC B1 ;  /* 0x0000000000017941 */ /* 0x000fea0003800000 */
.L_x_54:
        /* <DEDUP_REMOVED lines=9> */
.L_x_57:
[----:B------:R-:W-:Y:S05]  /*2d80*/  BSYNC B1 ;  /* 0x0000000000017941 */ /* 0x000fea0003800000 */
.L_x_56:
        /* <DEDUP_REMOVED lines=10> */
.L_x_59:
[----:B------:R-:W-:Y:S05]  /*2e30*/  BSYNC B1 ;  /* 0x0000000000017941 */ /* 0x000fea0003800000 */
.L_x_58:
        /* <DEDUP_REMOVED lines=10> */
.L_x_61:
[----:B------:R-:W-:Y:S05]  /*2ee0*/  BSYNC B1 ;  /* 0x0000000000017941 */ /* 0x000fea0003800000 */
.L_x_60:
        /* <DEDUP_REMOVED lines=9> */
.L_x_63:
[----:B------:R-:W-:Y:S05]  /*2f80*/  BSYNC B1 ;  /* 0x0000000000017941 */ /* 0x000fea0003800000 */
.L_x_62:
        /* <DEDUP_REMOVED lines=9> */
.L_x_65:
[----:B------:R-:W-:Y:S05]  /*3020*/  BSYNC B1 ;  /* 0x0000000000017941 */ /* 0x000fea0003800000 */
.L_x_64:
        /* <DEDUP_REMOVED lines=10> */
.L_x_67:
[----:B------:R-:W-:Y:S05]  /*30d0*/  BSYNC B1 ;  /* 0x0000000000017941 */ /* 0x000fea0003800000 */
.L_x_66:
        /* <DEDUP_REMOVED lines=10> */
.L_x_69:
[----:B------:R-:W-:Y:S05]  /*3180*/  BSYNC B1 ;  /* 0x0000000000017941 */ /* 0x000fea0003800000 */
.L_x_68:
        /* <DEDUP_REMOVED lines=9> */
.L_x_71:
[----:B------:R-:W-:Y:S05]  /*3220*/  BSYNC B1 ;  /* 0x0000000000017941 */ /* 0x000fea0003800000 */
.L_x_70:
        /* <DEDUP_REMOVED lines=9> */
.L_x_73:
[----:B------:R-:W-:Y:S05]  /*32c0*/  BSYNC B1 ;  /* 0x0000000000017941 */ /* 0x000fea0003800000 */
.L_x_72:
        /* <DEDUP_REMOVED lines=10> */
.L_x_75:
[----:B------:R-:W-:Y:S05]  /*3370*/  BSYNC B1 ;  /* 0x0000000000017941 */ /* 0x000fea0003800000 */
.L_x_74:
        /* <DEDUP_REMOVED lines=10> */
.L_x_77:
[----:B------:R-:W-:Y:S05]  /*3420*/  BSYNC B1 ;  /* 0x0000000000017941 */ /* 0x000fea0003800000 */
.L_x_76:
        /* <DEDUP_REMOVED lines=9> */
.L_x_79:
[----:B------:R-:W-:Y:S05]  /*34c0*/  BSYNC B1 ;  /* 0x0000000000017941 */ /* 0x000fea0003800000 */
.L_x_78:
        /* <DEDUP_REMOVED lines=9> */
.L_x_81:
[----:B------:R-:W-:Y:S05]  /*3560*/  BSYNC B1 ;  /* 0x0000000000017941 */ /* 0x000fea0003800000 */
.L_x_80:
        /* <DEDUP_REMOVED lines=10> */
.L_x_83:
[----:B------:R-:W-:Y:S05]  /*3610*/  BSYNC B1 ;  /* 0x0000000000017941 */ /* 0x000fea0003800000 */
.L_x_82:
        /* <DEDUP_REMOVED lines=10> */
.L_x_85:
[----:B------:R-:W-:Y:S05]  /*36c0*/  BSYNC B1 ;  /* 0x0000000000017941 */ /* 0x000fea0003800000 */
.L_x_84:
        /* <DEDUP_REMOVED lines=9> */
.L_x_87:
[----:B------:R-:W-:Y:S05]  /*3760*/  BSYNC B1 ;  /* 0x0000000000017941 */ /* 0x000fea0003800000 */
.L_x_86:
        /* <DEDUP_REMOVED lines=9> */
.L_x_89:
[----:B------:R-:W-:Y:S05]  /*3800*/  BSYNC B1 ;  /* 0x0000000000017941 */ /* 0x000fea0003800000 */
.L_x_88:
        /* <DEDUP_REMOVED lines=10> */
.L_x_91:
[----:B------:R-:W-:Y:S05]  /*38b0*/  BSYNC B1 ;  /* 0x0000000000017941 */ /* 0x000fea0003800000 */
.L_x_90:
        /* <DEDUP_REMOVED lines=10> */
.L_x_93:
[----:B------:R-:W-:Y:S05]  /*3960*/  BSYNC B1 ;  /* 0x0000000000017941 */ /* 0x000fea0003800000 */
.L_x_92:
        /* <DEDUP_REMOVED lines=9> */
.L_x_95:
[----:B------:R-:W-:Y:S05]  /*3a00*/  BSYNC B1 ;  /* 0x0000000000017941 */ /* 0x000fea0003800000 */
.L_x_94:
        /* <DEDUP_REMOVED lines=9> */
.L_x_97:
[----:B------:R-:W-:Y:S05]  /*3aa0*/  BSYNC B1 ;  /* 0x0000000000017941 */ /* 0x000fea0003800000 */
.L_x_96:
        /* <DEDUP_REMOVED lines=10> */
.L_x_99:
[----:B------:R-:W-:Y:S05]  /*3b50*/  BSYNC B1 ;  /* 0x0000000000017941 */ /* 0x000fea0003800000 */
.L_x_98:
        /* <DEDUP_REMOVED lines=10> */
.L_x_101:
[----:B------:R-:W-:Y:S05]  /*3c00*/  BSYNC B1 ;  /* 0x0000000000017941 */ /* 0x000fea0003800000 */
.L_x_100:
        /* <DEDUP_REMOVED lines=9> */
.L_x_103:
[----:B------:R-:W-:Y:S05]  /*3ca0*/  BSYNC B1 ;  /* 0x0000000000017941 */ /* 0x000fea0003800000 */
.L_x_102:
        /* <DEDUP_REMOVED lines=9> */
.L_x_105:
[----:B------:R-:W-:Y:S05]  /*3d40*/  BSYNC B1 ;  /* 0x0000000000017941 */ /* 0x000fea0003800000 */
.L_x_104:
        /* <DEDUP_REMOVED lines=10> */
.L_x_107:
[----:B------:R-:W-:Y:S05]  /*3df0*/  BSYNC B1 ;  /* 0x0000000000017941 */ /* 0x000fea0003800000 */
.L_x_106:
        /* <DEDUP_REMOVED lines=10> */
.L_x_109:
[----:B------:R-:W-:Y:S05]  /*3ea0*/  BSYNC B1 ;  /* 0x0000000000017941 */ /* 0x000fea0003800000 */
.L_x_108:
        /* <DEDUP_REMOVED lines=9> */
.L_x_111:
[----:B------:R-:W-:Y:S05]  /*3f40*/  BSYNC B1 ;  /* 0x0000000000017941 */ /* 0x000fea0003800000 */
.L_x_110:
        /* <DEDUP_REMOVED lines=9> */
.L_x_113:
[----:B------:R-:W-:Y:S05]  /*3fe0*/  BSYNC B1 ;  /* 0x0000000000017941 */ /* 0x000fea0003800000 */
.L_x_112:
        /* <DEDUP_REMOVED lines=10> */
.L_x_115:
[----:B------:R-:W-:Y:S05]  /*4090*/  BSYNC B1 ;  /* 0x0000000000017941 */ /* 0x000fea0003800000 */
.L_x_114:
        /* <DEDUP_REMOVED lines=10> */
.L_x_117:
[----:B------:R-:W-:Y:S05]  /*4140*/  BSYNC B1 ;  /* 0x0000000000017941 */ /* 0x000fea0003800000 */
.L_x_116:
        /* <DEDUP_REMOVED lines=9> */
.L_x_119:
[----:B------:R-:W-:Y:S05]  /*41e0*/  BSYNC B1 ;  /* 0x0000000000017941 */ /* 0x000fea0003800000 */
.L_x_118:
        /* <DEDUP_REMOVED lines=9> */
.L_x_121:
[----:B------:R-:W-:Y:S05]  /*4280*/  BSYNC B1 ;  /* 0x0000000000017941 */ /* 0x000fea0003800000 */
.L_x_120:
        /* <DEDUP_REMOVED lines=10> */
.L_x_123:
[----:B------:R-:W-:Y:S05]  /*4330*/  BSYNC B1 ;  /* 0x0000000000017941 */ /* 0x000fea0003800000 */
.L_x_122:
        /* <DEDUP_REMOVED lines=10> */
.L_x_125:
[----:B------:R-:W-:Y:S05]  /*43e0*/  BSYNC B1 ;  /* 0x0000000000017941 */ /* 0x000fea0003800000 */
.L_x_124:
        /* <DEDUP_REMOVED lines=9> */
.L_x_127:
[----:B------:R-:W-:Y:S05]  /*4480*/  BSYNC B1 ;  /* 0x0000000000017941 */ /* 0x000fea0003800000 */
.L_x_126:
        /* <DEDUP_REMOVED lines=9> */
.L_x_129:
[----:B------:R-:W-:Y:S05]  /*4520*/  BSYNC B1 ;  /* 0x0000000000017941 */ /* 0x000fea0003800000 */
.L_x_128:
        /* <DEDUP_REMOVED lines=10> */
.L_x_131:
[----:B------:R-:W-:Y:S05]  /*45d0*/  BSYNC B1 ;  /* 0x0000000000017941 */ /* 0x000fea0003800000 */
.L_x_130:
        /* <DEDUP_REMOVED lines=10> */
.L_x_133:
[----:B------:R-:W-:Y:S05]  /*4680*/  BSYNC B1 ;  /* 0x0000000000017941 */ /* 0x000fea0003800000 */
.L_x_132:
        /* <DEDUP_REMOVED lines=9> */
.L_x_135:
[----:B------:R-:W-:Y:S05]  /*4720*/  BSYNC B1 ;  /* 0x0000000000017941 */ /* 0x000fea0003800000 */
.L_x_134:
        /* <DEDUP_REMOVED lines=9> */
.L_x_137:
[----:B------:R-:W-:Y:S05]  /*47c0*/  BSYNC B1 ;  /* 0x0000000000017941 */ /* 0x000fea0003800000 */
.L_x_136:
        /* <DEDUP_REMOVED lines=10> */
.L_x_139:
[----:B------:R-:W-:Y:S05]  /*4870*/  BSYNC B1 ;  /* 0x0000000000017941 */ /* 0x000fea0003800000 */
.L_x_138:
        /* <DEDUP_REMOVED lines=10> */
.L_x_141:
[----:B------:R-:W-:Y:S05]  /*4920*/  BSYNC B1 ;  /* 0x0000000000017941 */ /* 0x000fea0003800000 */
.L_x_140:
        /* <DEDUP_REMOVED lines=9> */
.L_x_143:
[----:B------:R-:W-:Y:S05]  /*49c0*/  BSYNC B1 ;  /* 0x0000000000017941 */ /* 0x000fea0003800000 */
.L_x_142:
        /* <DEDUP_REMOVED lines=9> */
.L_x_145:
[----:B------:R-:W-:Y:S05]  /*4a60*/  BSYNC B1 ;  /* 0x0000000000017941 */ /* 0x000fea0003800000 */
.L_x_144:
        /* <DEDUP_REMOVED lines=10> */
.L_x_147:
[----:B------:R-:W-:Y:S05]  /*4b10*/  BSYNC B1 ;  /* 0x0000000000017941 */ /* 0x000fea0003800000 */
.L_x_146:
        /* <DEDUP_REMOVED lines=10> */
.L_x_149:
[----:B------:R-:W-:Y:S05]  /*4bc0*/  BSYNC B1 ;  /* 0x0000000000017941 */ /* 0x000fea0003800000 */
.L_x_148:
        /* <DEDUP_REMOVED lines=9> */
.L_x_151:
[----:B------:R-:W-:Y:S05]  /*4c60*/  BSYNC B1 ;  /* 0x0000000000017941 */ /* 0x000fea0003800000 */
.L_x_150:
        /* <DEDUP_REMOVED lines=9> */
.L_x_153:
[----:B------:R-:W-:Y:S05]  /*4d00*/  BSYNC B1 ;  /* 0x0000000000017941 */ /* 0x000fea0003800000 */
.L_x_152:
        /* <DEDUP_REMOVED lines=10> */
.L_x_155:
[----:B------:R-:W-:Y:S05]  /*4db0*/  BSYNC B1 ;  /* 0x0000000000017941 */ /* 0x000fea0003800000 */
.L_x_154:
        /* <DEDUP_REMOVED lines=10> */
.L_x_157:
[----:B------:R-:W-:Y:S05]  /*4e60*/  BSYNC B1 ;  /* 0x0000000000017941 */ /* 0x000fea0003800000 */
.L_x_156:
        /* <DEDUP_REMOVED lines=9> */
.L_x_159:
[----:B------:R-:W-:Y:S05]  /*4f00*/  BSYNC B1 ;  /* 0x0000000000017941 */ /* 0x000fea0003800000 */
.L_x_158:
        /* <DEDUP_REMOVED lines=9> */
.L_x_161:
[----:B------:R-:W-:Y:S05]  /*4fa0*/  BSYNC B1 ;  /* 0x0000000000017941 */ /* 0x000fea0003800000 */
.L_x_160:
        /* <DEDUP_REMOVED lines=10> */
.L_x_163:
[----:B------:R-:W-:Y:S05]  /*5050*/  BSYNC B1 ;  /* 0x0000000000017941 */ /* 0x000fea0003800000 */
.L_x_162:
        /* <DEDUP_REMOVED lines=10> */
.L_x_165:
[----:B------:R-:W-:Y:S05]  /*5100*/  BSYNC B1 ;  /* 0x0000000000017941 */ /* 0x000fea0003800000 */
.L_x_164:
        /* <DEDUP_REMOVED lines=9> */
.L_x_167:
[----:B------:R-:W-:Y:S05]  /*51a0*/  BSYNC B1 ;  /* 0x0000000000017941 */ /* 0x000fea0003800000 */
.L_x_166:
        /* <DEDUP_REMOVED lines=9> */
.L_x_169:
[----:B------:R-:W-:Y:S05]  /*5240*/  BSYNC B1 ;  /* 0x0000000000017941 */ /* 0x000fea0003800000 */
.L_x_168:
        /* <DEDUP_REMOVED lines=10> */
.L_x_171:
[----:B------:R-:W-:Y:S05]  /*52f0*/  BSYNC B1 ;  /* 0x0000000000017941 */ /* 0x000fea0003800000 */
.L_x_170:
        /* <DEDUP_REMOVED lines=10> */
.L_x_173:
[----:B------:R-:W-:Y:S05]  /*53a0*/  BSYNC B1 ;  /* 0x0000000000017941 */ /* 0x000fea0003800000 */
.L_x_172:
        /* <DEDUP_REMOVED lines=9> */
.L_x_175:
[----:B------:R-:W-:Y:S05]  /*5440*/  BSYNC B1 ;  /* 0x0000000000017941 */ /* 0x000fea0003800000 */
.L_x_174:
        /* <DEDUP_REMOVED lines=9> */
.L_x_177:
[----:B------:R-:W-:Y:S05]  /*54e0*/  BSYNC B1 ;  /* 0x0000000000017941 */ /* 0x000fea0003800000 */
.L_x_176:
        /* <DEDUP_REMOVED lines=10> */
.L_x_179:
[----:B------:R-:W-:Y:S05]  /*5590*/  BSYNC B1 ;  /* 0x0000000000017941 */ /* 0x000fea0003800000 */
.L_x_178:
        /* <DEDUP_REMOVED lines=10> */
.L_x_181:
[----:B------:R-:W-:Y:S05]  /*5640*/  BSYNC B1 ;  /* 0x0000000000017941 */ /* 0x000fea0003800000 */
.L_x_180:
        /* <DEDUP_REMOVED lines=9> */
.L_x_183:
[----:B------:R-:W-:Y:S05]  /*56e0*/  BSYNC B1 ;  /* 0x0000000000017941 */ /* 0x000fea0003800000 */
.L_x_182:
        /* <DEDUP_REMOVED lines=9> */
.L_x_185:
[----:B------:R-:W-:Y:S05]  /*5780*/  BSYNC B1 ;  /* 0x0000000000017941 */ /* 0x000fea0003800000 */
.L_x_184:
        /* <DEDUP_REMOVED lines=10> */
.L_x_187:
[----:B------:R-:W-:Y:S05]  /*5830*/  BSYNC B1 ;  /* 0x0000000000017941 */ /* 0x000fea0003800000 */
.L_x_186:
        /* <DEDUP_REMOVED lines=10> */
.L_x_189:
[----:B------:R-:W-:Y:S05]  /*58e0*/  BSYNC B1 ;  /* 0x0000000000017941 */ /* 0x000fea0003800000 */
.L_x_188:
        /* <DEDUP_REMOVED lines=9> */
.L_x_191:
[----:B------:R-:W-:Y:S05]  /*5980*/  BSYNC B1 ;  /* 0x0000000000017941 */ /* 0x000fea0003800000 */
.L_x_190:
        /* <DEDUP_REMOVED lines=9> */
.L_x_193:
[----:B------:R-:W-:Y:S05]  /*5a20*/  BSYNC B1 ;  /* 0x0000000000017941 */ /* 0x000fea0003800000 */
.L_x_192:
        /* <DEDUP_REMOVED lines=10> */
.L_x_195:
[----:B------:R-:W-:Y:S05]  /*5ad0*/  BSYNC B1 ;  /* 0x0000000000017941 */ /* 0x000fea0003800000 */
.L_x_194:
        /* <DEDUP_REMOVED lines=10> */
.L_x_197:
[----:B------:R-:W-:Y:S05]  /*5b80*/  BSYNC B1 ;  /* 0x0000000000017941 */ /* 0x000fea0003800000 */
.L_x_196:
        /* <DEDUP_REMOVED lines=9> */
.L_x_199:
[----:B------:R-:W-:Y:S05]  /*5c20*/  BSYNC B1 ;  /* 0x0000000000017941 */ /* 0x000fea0003800000 */
.L_x_198:
        /* <DEDUP_REMOVED lines=9> */
.L_x_201:
[----:B------:R-:W-:Y:S05]  /*5cc0*/  BSYNC B1 ;  /* 0x0000000000017941 */ /* 0x000fea0003800000 */
.L_x_200:
        /* <DEDUP_REMOVED lines=10> */
.L_x_203:
[----:B------:R-:W-:Y:S05]  /*5d70*/  BSYNC B1 ;  /* 0x0000000000017941 */ /* 0x000fea0003800000 */
.L_x_202:
        /* <DEDUP_REMOVED lines=10> */
.L_x_205:
[----:B------:R-:W-:Y:S05]  /*5e20*/  BSYNC B1 ;  /* 0x0000000000017941 */ /* 0x000fea0003800000 */
.L_x_204:
        /* <DEDUP_REMOVED lines=9> */
.L_x_207:
[----:B------:R-:W-:Y:S05]  /*5ec0*/  BSYNC B1 ;  /* 0x0000000000017941 */ /* 0x000fea0003800000 */
.L_x_206:
        /* <DEDUP_REMOVED lines=9> */
.L_x_209:
[----:B------:R-:W-:Y:S05]  /*5f60*/  BSYNC B1 ;  /* 0x0000000000017941 */ /* 0x000fea0003800000 */
.L_x_208:
        /* <DEDUP_REMOVED lines=10> */
.L_x_211:
[----:B------:R-:W-:Y:S05]  /*6010*/  BSYNC B1 ;  /* 0x0000000000017941 */ /* 0x000fea0003800000 */
.L_x_210:
        /* <DEDUP_REMOVED lines=10> */
.L_x_213:
[----:B------:R-:W-:Y:S05]  /*60c0*/  BSYNC B1 ;  /* 0x0000000000017941 */ /* 0x000fea0003800000 */
.L_x_212:
        /* <DEDUP_REMOVED lines=9> */
.L_x_215:
[----:B------:R-:W-:Y:S05]  /*6160*/  BSYNC B1 ;  /* 0x0000000000017941 */ /* 0x000fea0003800000 */
.L_x_214:
        /* <DEDUP_REMOVED lines=9> */
.L_x_217:
[----:B------:R-:W-:Y:S05]  /*6200*/  BSYNC B1 ;  /* 0x0000000000017941 */ /* 0x000fea0003800000 */
.L_x_216:
        /* <DEDUP_REMOVED lines=10> */
.L_x_219:
[----:B------:R-:W-:Y:S05]  /*62b0*/  BSYNC B1 ;  /* 0x0000000000017941 */ /* 0x000fea0003800000 */
.L_x_218:
        /* <DEDUP_REMOVED lines=10> */
.L_x_221:
[----:B------:R-:W-:Y:S05]  /*6360*/  BSYNC B1 ;  /* 0x0000000000017941 */ /* 0x000fea0003800000 */
.L_x_220:
        /* <DEDUP_REMOVED lines=9> */
.L_x_223:
[----:B------:R-:W-:Y:S05]  /*6400*/  BSYNC B1 ;  /* 0x0000000000017941 */ /* 0x000fea0003800000 */
.L_x_222:
        /* <DEDUP_REMOVED lines=9> */
.L_x_225:
[----:B------:R-:W-:Y:S05]  /*64a0*/  BSYNC B1 ;  /* 0x0000000000017941 */ /* 0x000fea0003800000 */
.L_x_224:
        /* <DEDUP_REMOVED lines=10> */
.L_x_227:
[----:B------:R-:W-:Y:S05]  /*6550*/  BSYNC B1 ;  /* 0x0000000000017941 */ /* 0x000fea0003800000 */
.L_x_226:
        /* <DEDUP_REMOVED lines=10> */
.L_x_229:
[----:B------:R-:W-:Y:S05]  /*6600*/  BSYNC B1 ;  /* 0x0000000000017941 */ /* 0x000fea0003800000 */
.L_x_228:
        /* <DEDUP_REMOVED lines=9> */
.L_x_231:
[----:B------:R-:W-:Y:S05]  /*66a0*/  BSYNC B1 ;  /* 0x0000000000017941 */ /* 0x000fea0003800000 */
.L_x_230:
        /* <DEDUP_REMOVED lines=9> */
.L_x_233:
[----:B------:R-:W-:Y:S05]  /*6740*/  BSYNC B1 ;  /* 0x0000000000017941 */ /* 0x000fea0003800000 */
.L_x_232:
        /* <DEDUP_REMOVED lines=10> */
.L_x_235:
[----:B------:R-:W-:Y:S05]  /*67f0*/  BSYNC B1 ;  /* 0x0000000000017941 */ /* 0x000fea0003800000 */
.L_x_234:
        /* <DEDUP_REMOVED lines=10> */
.L_x_237:
[----:B------:R-:W-:Y:S05]  /*68a0*/  BSYNC B1 ;  /* 0x0000000000017941 */ /* 0x000fea0003800000 */
.L_x_236:
        /* <DEDUP_REMOVED lines=9> */
.L_x_239:
[----:B------:R-:W-:Y:S05]  /*6940*/  BSYNC B1 ;  /* 0x0000000000017941 */ /* 0x000fea0003800000 */
.L_x_238:
        /* <DEDUP_REMOVED lines=9> */
.L_x_241:
[----:B------:R-:W-:Y:S05]  /*69e0*/  BSYNC B1 ;  /* 0x0000000000017941 */ /* 0x000fea0003800000 */
.L_x_240:
        /* <DEDUP_REMOVED lines=10> */
.L_x_243:
[----:B------:R-:W-:Y:S05]  /*6a90*/  BSYNC B1 ;  /* 0x0000000000017941 */ /* 0x000fea0003800000 */
.L_x_242:
        /* <DEDUP_REMOVED lines=10> */
.L_x_245:
[----:B------:R-:W-:Y:S05]  /*6b40*/  BSYNC B1 ;  /* 0x0000000000017941 */ /* 0x000fea0003800000 */
.L_x_244:
        /* <DEDUP_REMOVED lines=9> */
.L_x_247:
[----:B------:R-:W-:Y:S05]  /*6be0*/  BSYNC B1 ;  /* 0x0000000000017941 */ /* 0x000fea0003800000 */
.L_x_246:
        /* <DEDUP_REMOVED lines=9> */
.L_x_249:
[----:B------:R-:W-:Y:S05]  /*6c80*/  BSYNC B1 ;  /* 0x0000000000017941 */ /* 0x000fea0003800000 */
.L_x_248:
        /* <DEDUP_REMOVED lines=10> */
.L_x_251:
[----:B------:R-:W-:Y:S05]  /*6d30*/  BSYNC B1 ;  /* 0x0000000000017941 */ /* 0x000fea0003800000 */
.L_x_250:
        /* <DEDUP_REMOVED lines=10> */
.L_x_253:
[----:B------:R-:W-:Y:S05]  /*6de0*/  BSYNC B1 ;  /* 0x0000000000017941 */ /* 0x000fea0003800000 */
.L_x_252:
        /* <DEDUP_REMOVED lines=9> */
.L_x_255:
[----:B------:R-:W-:Y:S05]  /*6e80*/  BSYNC B1 ;  /* 0x0000000000017941 */ /* 0x000fea0003800000 */
.L_x_254:
        /* <DEDUP_REMOVED lines=9> */
.L_x_257:
[----:B------:R-:W-:Y:S05]  /*6f20*/  BSYNC B1 ;  /* 0x0000000000017941 */ /* 0x000fea0003800000 */
.L_x_256:
        /* <DEDUP_REMOVED lines=10> */
.L_x_259:
[----:B------:R-:W-:Y:S05]  /*6fd0*/  BSYNC B1 ;  /* 0x0000000000017941 */ /* 0x000fea0003800000 */
.L_x_258:
        /* <DEDUP_REMOVED lines=10> */
.L_x_261:
[----:B------:R-:W-:Y:S05]  /*7080*/  BSYNC B1 ;  /* 0x0000000000017941 */ /* 0x000fea0003800000 */
.L_x_260:
        /* <DEDUP_REMOVED lines=9> */
.L_x_263:
[----:B------:R-:W-:Y:S05]  /*7120*/  BSYNC B1 ;  /* 0x0000000000017941 */ /* 0x000fea0003800000 */
.L_x_262:
        /* <DEDUP_REMOVED lines=9> */
.L_x_265:
[----:B------:R-:W-:Y:S05]  /*71c0*/  BSYNC B1 ;  /* 0x0000000000017941 */ /* 0x000fea0003800000 */
.L_x_264:
        /* <DEDUP_REMOVED lines=10> */
.L_x_267:
[----:B------:R-:W-:Y:S05]  /*7270*/  BSYNC B1 ;  /* 0x0000000000017941 */ /* 0x000fea0003800000 */
.L_x_266:
        /* <DEDUP_REMOVED lines=10> */
.L_x_269:
[----:B------:R-:W-:Y:S05]  /*7320*/  BSYNC B1 ;  /* 0x0000000000017941 */ /* 0x000fea0003800000 */
.L_x_268:
        /* <DEDUP_REMOVED lines=9> */
.L_x_271:
[----:B------:R-:W-:Y:S05]  /*73c0*/  BSYNC B1 ;  /* 0x0000000000017941 */ /* 0x000fea0003800000 */
.L_x_270:
        /* <DEDUP_REMOVED lines=9> */
.L_x_273:
[----:B------:R-:W-:Y:S05]  /*7460*/  BSYNC B1 ;  /* 0x0000000000017941 */ /* 0x000fea0003800000 */
.L_x_272:
        /* <DEDUP_REMOVED lines=10> */
.L_x_275:
[----:B------:R-:W-:Y:S05]  /*7510*/  BSYNC B1 ;  /* 0x0000000000017941 */ /* 0x000fea0003800000 */
.L_x_274:
        /* <DEDUP_REMOVED lines=10> */
.L_x_277:
[----:B------:R-:W-:Y:S05]  /*75c0*/  BSYNC B1 ;  /* 0x0000000000017941 */ /* 0x000fea0003800000 */
.L_x_276:
        /* <DEDUP_REMOVED lines=9> */
.L_x_279:
[----:B------:R-:W-:Y:S05]  /*7660*/  BSYNC B1 ;  /* 0x0000000000017941 */ /* 0x000fea0003800000 */
.L_x_278:
        /* <DEDUP_REMOVED lines=9> */
.L_x_281:
[----:B------:R-:W-:Y:S05]  /*7700*/  BSYNC B1 ;  /* 0x0000000000017941 */ /* 0x000fea0003800000 */
.L_x_280:
        /* <DEDUP_REMOVED lines=10> */
.L_x_283:
[----:B------:R-:W-:Y:S05]  /*77b0*/  BSYNC B1 ;  /* 0x0000000000017941 */ /* 0x000fea0003800000 */
.L_x_282:
        /* <DEDUP_REMOVED lines=10> */
.L_x_285:
[----:B------:R-:W-:Y:S05]  /*7860*/  BSYNC B1 ;  /* 0x0000000000017941 */ /* 0x000fea0003800000 */
.L_x_284:
[----:B01--45:R-:W-:Y:S01]  /*7870*/  IMAD.U32 R7, R22, 0x10000, RZ ;  /* 0x0001000016077824 */ /* 0x033fe200078e00ff */
        /* <DEDUP_REMOVED lines=8> */
.L_x_287:
[----:B------:R-:W-:Y:S05]  /*7900*/  BSYNC B1 ;  /* 0x0000000000017941 */ /* 0x000fea0003800000 */
.L_x_286:
[----:B0----5:R-:W-:Y:S01]  /*7910*/  IMAD.U32 R5, R22, 0x10000, RZ ;  /* 0x0001000016057824 */ /* 0x021fe200078e00ff */
[----:B------:R-:W-:Y:S01]  /*7920*/  ISETP.GT.AND P1, PT, R3, 0x8, P1 ;  /* 0x000000080300780c */ /* 0x000fe20000f24270 */
[----:B------:R-:W-:Y:S01]  /*7930*/  @P0 IMAD.MOV.U32 R4, RZ, RZ, R10 ;  /* 0x000000ffff040224 */ /* 0x000fe200078e000a */
[----:B------:R-:W-:Y:S01]  /*7940*/  BSSY B1, `(.L_x_288) ;  /* 0x0000009000017945 */ /* 0x000fe20003800000 */
[----:B------:R-:W-:-:S04]  /*7950*/  FMUL R5, R5, R154 ;  /* 0x0000009a05057220 */ /* 0x000fc80000400000 */
[----:B------:R-:W-:-:S05]  /*7960*/  FFMA R5, R150, R153, R5 ;  /* 0x0000009996057223 */ /* 0x000fca0000000005 */
[----:B------:R-:W-:-:S04]  /*7970*/  F2FP.BF16.F32.PACK_AB R5, RZ, R5 ;  /* 0x00000005ff05723e */ /* 0x000fc800000010ff */
[----:B------:R-:W-:Y:S01]  /*7980*/  PRMT R2, R5, 0x7610, R2 ;  /* 0x0000761005027816 */ /* 0x000fe20000000002 */
[----:B------:R-:W-:-:S05]  /*7990*/  @P0 IMAD.MOV.U32 R5, RZ, RZ, R11 ;  /* 0x000000ffff050224 */ /* 0x000fca00078e000b */
[----:B------:R0:W-:Y:S01]  /*79a0*/  @P0 STG.E.U16 desc[UR36][R4.64+0x1f0], R2 ;  /* 0x0001f00204000986 */ /* 0x0001e2000c101524 */
[----:B------:R-:W-:Y:S05]  /*79b0*/  @!P1 BRA `(.L_x_289) ;  /* 0x0000000000049947 */ /* 0x000fea0003800000 */
[----:B------:R4:W5:Y:S02]  /*79c0*/  LDG.E.LTC128B.U16 R22, desc[UR36][R8.64+0x1f2] ;  /* 0x0001f22408167981 */ /* 0x000964000c1e1520 */
.L_x_289:
[----:B------:R-:W-:Y:S05]  /*79d0*/  BSYNC B1 ;  /* 0x0000000000017941 */ /* 0x000fea0003800000 */
.L_x_288:
[----:B------:R-:W-:Y:S05]  /*79e0*/  @!P1 BRA `(.L_x_290) ;  /* 0x0000002400409947 */ /* 0x000fea0003800000 */
[----:B-----5:R-:W-:-:S04]  /*79f0*/  IMAD.U32 R3, R22, 0x10000, RZ ;  /* 0x0001000016037824 */ /* 0x020fc800078e00ff */
[----:B------:R-:W-:-:S04]  /*7a00*/  FMUL R0, R3, R154 ;  /* 0x0000009a03007220 */ /* 0x000fc80000400000 */
[----:B------:R-:W-:-:S05]  /*7a10*/  FFMA R0, R151, R153, R0 ;  /* 0x0000009997007223 */ /* 0x000fca0000000000 */
[----:B------:R-:W-:-:S05]  /*7a20*/  F2FP.BF16.F32.PACK_AB R0, RZ, R0 ;  /* 0x00000000ff00723e */ /* 0x000fca00000010ff */
[----:B------:R0:W-:Y:S01]  /*7a30*/  STG.E.U16 desc[UR36][R10.64+0x1f2], R0 ;  /* 0x0001f2000a007986 */ /* 0x0001e2000c101524 */
[----:B------:R-:W-:Y:S05]  /*7a40*/  BRA `(.L_x_290) ;  /* 0x0000002400287947 */ /* 0x000fea0003800000 */
.L_x_37:
[----:B------:R-:W-:Y:S01]  /*7a50*/  ISETP.GT.AND P2, PT, R0, 0x1, PT ;  /* 0x000000010000780c */ /* 0x000fe20003f44270 */
[----:B------:R-:W-:Y:S01]  /*7a60*/  ULDC.64 UR4, c[0x0][0x5c0] ;  /* 0x0001700000047ab9 */ /* 0x000fe20000000a00 */
[-C--:B------:R-:W-:Y:S01]  /*7a70*/  FMUL R24, R24, R153.reuse ;  /* 0x0000009918187220 */ /* 0x080fe20000400000 */
[-C--:B------:R-:W-:Y:S01]  /*7a80*/  FMUL R25, R25, R153.reuse ;  /* 0x0000009919197220 */ /* 0x080fe20000400000 */
[----:B------:R-:W-:Y:S01]  /*7a90*/  ISETP.GT.AND P1, PT, R3, RZ, P2 ;  /* 0x000000ff0300720c */ /* 0x000fe20001724270 */
[-C--:B------:R-:W-:Y:S01]  /*7aa0*/  FMUL R26, R26, R153.reuse ;  /* 0x000000991a1a7220 */ /* 0x080fe20000400000 */
[----:B------:R-:W-:Y:S01]  /*7ab0*/  LEA R4, P4, R6, UR4, 0x1 ;  /* 0x0000000406047c11 */ /* 0x000fe2000f8808ff */
[-C--:B------:R-:W-:Y:S01]  /*7ac0*/  FMUL R27, R27, R153.reuse ;  /* 0x000000991b1b7220 */ /* 0x080fe20000400000 */
[----:B------:R-:W-:Y:S01]  /*7ad0*/  F2FP.BF16.F32.PACK_AB R24, RZ, R24 ;  /* 0x00000018ff18723e */ /* 0x000fe200000010ff */
[-C--:B------:R-:W-:Y:S01]  /*7ae0*/  FMUL R28, R28, R153.reuse ;  /* 0x000000991c1c7220 */ /* 0x080fe20000400000 */
[----:B------:R-:W-:Y:S01]  /*7af0*/  LEA.HI.X R5, R6, UR5, R181, 0x1, P4 ;  /* 0x0000000506057c11 */ /* 0x000fe2000a0f0cb5 */
[----:B------:R-:W-:Y:S01]  /*7b00*/  FMUL R29, R29, R153 ;  /* 0x000000991d1d7220 */ /* 0x000fe20000400000 */
[----:B------:R-:W-:Y:S01]  /*7b10*/  F2FP.BF16.F32.PACK_AB R25, RZ, R25 ;  /* 0x00000019ff19723e */ /* 0x000fe200000010ff */
[-C--:B------:R-:W-:Y:S01]  /*7b20*/  FMUL R30, R30, R153.reuse ;  /* 0x000000991e1e7220 */ /* 0x080fe20000400000 */
[----:B------:R-:W-:Y:S01]  /*7b30*/  ISETP.GT.AND P2, PT, R3, 0x8, P2 ;  /* 0x000000080300780c */ /* 0x000fe20001744270 */
[----:B------:R-:W-:Y:S01]  /*7b40*/  @P3 STG.E.U16 desc[UR36][R4.64], R24 ;  /* 0x0000001804003986 */ /* 0x000fe2000c101524 */
[C---:B------:R-:W-:Y:S01]  /*7b50*/  SHF.L.U64.HI R11, R10.reuse, 0x4, R11 ;  /* 0x000000040a0b7819 */ /* 0x040fe2000001020b */
[-C--:B------:R-:W-:Y:S01]  /*7b60*/  FMUL R31, R31, R153.reuse ;  /* 0x000000991f1f7220 */ /* 0x080fe20000400000 */
[----:B------:R-:W-:Y:S01]  /*7b70*/  LEA R6, P3, R10, R4, 0x4 ;  /* 0x000000040a067211 */ /* 0x000fe200078620ff */
[----:B------:R-:W-:Y:S01]  /*7b80*/  @P1 STG.E.U16 desc[UR36][R4.64+0x2], R25 ;  /* 0x0000021904001986 */ /* 0x000fe2000c101524 */
[----:B------:R-:W-:Y:S01]  /*7b90*/  ISETP.GT.AND P1, PT, R3, 0x8, P0 ;  /* 0x000000080300780c */ /* 0x000fe20000724270 */
[----:B------:R-:W-:Y:S01]  /*7ba0*/  FMUL R32, R32, R153 ;  /* 0x0000009920207220 */ /* 0x000fe20000400000 */
[----:B------:R-:W-:Y:S01]  /*7bb0*/  F2FP.BF16.F32.PACK_AB R26, RZ, R26 ;  /* 0x0000001aff1a723e */ /* 0x000fe200000010ff */
[----:B------:R-:W-:Y:S01]  /*7bc0*/  IMAD.X R7, R11, 0x1, R5, P3 ;  /* 0x000000010b077824 */ /* 0x000fe200018e0605 */
[----:B------:R-:W-:Y:S01]  /*7bd0*/  F2FP.BF16.F32.PACK_AB R27, RZ, R27 ;  /* 0x0000001bff1b723e */ /* 0x000fe200000010ff */
[-C--:B------:R-:W-:Y:S01]  /*7be0*/  FMUL R33, R33, R153.reuse ;  /* 0x0000009921217220 */ /* 0x080fe20000400000 */
[----:B------:R-:W-:Y:S01]  /*7bf0*/  ISETP.GT.AND P0, PT, R0, 0x8, PT ;  /* 0x000000080000780c */ /* 0x000fe20003f04270 */
[-C--:B------:R-:W-:Y:S01]  /*7c00*/  FMUL R34, R34, R153.reuse ;  /* 0x0000009922227220 */ /* 0x080fe20000400000 */
[----:B------:R-:W-:Y:S01]  /*7c10*/  F2FP.BF16.F32.PACK_AB R28, RZ, R28 ;  /* 0x0000001cff1c723e */ /* 0x000fe200000010ff */
[-C--:B------:R-:W-:Y:S01]  /*7c20*/  FMUL R35, R35, R153.reuse ;  /* 0x0000009923237220 */ /* 0x080fe20000400000 */
[C---:B------:R-:W-:Y:S01]  /*7c30*/  ISETP.GT.AND P4, PT, R3.reuse, RZ, P0 ;  /* 0x000000ff0300720c */ /* 0x040fe20000784270 */
[----:B------:R-:W-:Y:S01]  /*7c40*/  FMUL R36, R36, R153 ;  /* 0x0000009924247220 */ /* 0x000fe20000400000 */
[----:B------:R-:W-:Y:S01]  /*7c50*/  F2FP.BF16.F32.PACK_AB R29, RZ, R29 ;  /* 0x0000001dff1d723e */ /* 0x000fe200000010ff */
[----:B------:R-:W-:Y:S01]  /*7c60*/  @P1 STG.E.U16 desc[UR36][R6.64], R26 ;  /* 0x0000001a06001986 */ /* 0x000fe2000c101524 */
[----:B------:R-:W-:Y:S01]  /*7c70*/  ISETP.GT.AND P1, PT, R3, 0x8, P0 ;  /* 0x000000080300780c */ /* 0x000fe20000724270 */
[-C--:B------:R-:W-:Y:S01]  /*7c80*/  FMUL R37, R37, R153.reuse ;  /* 0x0000009925257220 */ /* 0x080fe20000400000 */
[----:B------:R-:W-:Y:S01]  /*7c90*/  F2FP.BF16.F32.PACK_AB R30, RZ, R30 ;  /* 0x0000001eff1e723e */ /* 0x000fe200000010ff */
[----:B------:R-:W-:Y:S01]  /*7ca0*/  @P2 STG.E.U16 desc[UR36][R6.64+0x2], R27 ;  /* 0x0000021b06002986 */ /* 0x000fe2000c101524 */
[----:B------:R-:W-:Y:S01]  /*7cb0*/  ISETP.GT.AND P2, PT, R0, 0x9, PT ;  /* 0x000000090000780c */ /* 0x000fe20003f44270 */
[----:B------:R-:W-:Y:S01]  /*7cc0*/  FMUL R38, R38, R153 ;  /* 0x0000009926267220 */ /* 0x000fe20000400000 */
[----:B------:R-:W-:Y:S01]  /*7cd0*/  F2FP.BF16.F32.PACK_AB R31, RZ, R31 ;  /* 0x0000001fff1f723e */ /* 0x000fe200000010ff */
[-C--:B------:R-:W-:Y:S01]  /*7ce0*/  FMUL R39, R39, R153.reuse ;  /* 0x0000009927277220 */ /* 0x080fe20000400000 */
[C---:B------:R-:W-:Y:S01]  /*7cf0*/  ISETP.GT.AND P3, PT, R3.reuse, RZ, P2 ;  /* 0x000000ff0300720c */ /* 0x040fe20001764270 */
[----:B------:R-:W-:Y:S01]  /*7d00*/  @P4 STG.E.U16 desc[UR36][R4.64+0x10], R28 ;  /* 0x0000101c04004986 */ /* 0x000fe2000c101524 */
[----:B------:R-:W-:Y:S01]  /*7d10*/  ISETP.GT.AND P2, PT, R3, 0x8, P2 ;  /* 0x000000080300780c */ /* 0x000fe20001744270 */
[-C--:B------:R-:W-:Y:S01]  /*7d20*/  FMUL R40, R40, R153.reuse ;  /* 0x0000009928287220 */ /* 0x080fe20000400000 */
[----:B------:R-:W-:Y:S01]  /*7d30*/  ISETP.GT.AND P0, PT, R0, 0x10, PT ;  /* 0x000000100000780c */ /* 0x000fe20003f04270 */
[-C--:B------:R-:W-:Y:S01]  /*7d40*/  FMUL R41, R41, R153.reuse ;  /* 0x0000009929297220 */ /* 0x080fe20000400000 */
[----:B------:R-:W-:Y:S01]  /*7d50*/  F2FP.BF16.F32.PACK_AB R32, RZ, R32 ;  /* 0x00000020ff20723e */ /* 0x000fe200000010ff */
[-C--:B------:R-:W-:Y:S01]  /*7d60*/  FMUL R42, R42, R153.reuse ;  /* 0x000000992a2a7220 */ /* 0x080fe20000400000 */
[----:B------:R-:W-:Y:S01]  /*7d70*/  ISETP.GT.AND P4, PT, R3, RZ, P0 ;  /* 0x000000ff0300720c */ /* 0x000fe20000784270 */
[----:B------:R-:W-:Y:S01]  /*7d80*/  FMUL R43, R43, R153 ;  /* 0x000000992b2b7220 */ /* 0x000fe20000400000 */
[----:B------:R-:W-:Y:S01]  /*7d90*/  F2FP.BF16.F32.PACK_AB R33, RZ, R33 ;  /* 0x00000021ff21723e */ /* 0x000fe200000010ff */
[-C--:B------:R-:W-:Y:S01]  /*7da0*/  FMUL R44, R44, R153.reuse ;  /* 0x000000992c2c7220 */ /* 0x080fe20000400000 */
[----:B------:R-:W-:Y:S01]  /*7db0*/  F2FP.BF16.F32.PACK_AB R34, RZ, R34 ;  /* 0x00000022ff22723e */ /* 0x000fe200000010ff */
[----:B------:R-:W-:Y:S01]  /*7dc0*/  @P3 STG.E.U16 desc[UR36][R4.64+0x12], R29 ;  /* 0x0000121d04003986 */ /* 0x000fe2000c101524 */
[----:B------:R-:W-:Y:S01]  /*7dd0*/  ISETP.GT.AND P3, PT, R0, 0x11, PT ;  /* 0x000000110000780c */ /* 0x000fe20003f64270 */
[----:B------:R-:W-:Y:S01]  /*7de0*/  FMUL R45, R45, R153 ;  /* 0x000000992d2d7220 */ /* 0x000fe20000400000 */
[----:B------:R-:W-:Y:S01]  /*7df0*/  F2FP.BF16.F32.PACK_AB R35, RZ, R35 ;  /* 0x00000023ff23723e */ /* 0x000fe200000010ff */
[----:B------:R-:W-:Y:S01]  /*7e00*/  @P1 STG.E.U16 desc[UR36][R6.64+0x10], R30 ;  /* 0x0000101e06001986 */ /* 0x000fe2000c101524 */
[C---:B------:R-:W-:Y:S01]  /*7e10*/  ISETP.GT.AND P1, PT, R3.reuse, 0x8, P0 ;  /* 0x000000080300780c */ /* 0x040fe20000724270 */
[-C--:B------:R-:W-:Y:S01]  /*7e20*/  FMUL R46, R46, R153.reuse ;  /* 0x000000992e2e7220 */ /* 0x080fe20000400000 */
[----:B------:R-:W-:Y:S01]  /*7e30*/  ISETP.GT.AND P0, PT, R0, 0x18, PT ;  /* 0x000000180000780c */ /* 0x000fe20003f04270 */
[----:B------:R-:W-:Y:S01]  /*7e40*/  @P2 STG.E.U16 desc[UR36][R6.64+0x12], R31 ;  /* 0x0000121f06002986 */ /* 0x000fe2000c101524 */
[----:B------:R-:W-:Y:S01]  /*7e50*/  ISETP.GT.AND P2, PT, R3, RZ, P3 ;  /* 0x000000ff0300720c */ /* 0x000fe20001f44270 */
[-C--:B------:R-:W-:Y:S01]  /*7e60*/  FMUL R47, R47, R153.reuse ;  /* 0x000000992f2f7220 */ /* 0x080fe20000400000 */
[C---:B------:R-:W-:Y:S01]  /*7e70*/  ISETP.GT.AND P3, PT, R3.reuse, 0x8, P3 ;  /* 0x000000080300780c */ /* 0x040fe20001f64270 */
[----:B------:R-:W-:Y:S01]  /*7e80*/  @P4 STG.E.U16 desc[UR36][R4.64+0x20], R32 ;  /* 0x0000202004004986 */ /* 0x000fe2000c101524 */
[----:B------:R-:W-:Y:S01]  /*7e90*/  ISETP.GT.AND P4, PT, R3, RZ, P0 ;  /* 0x000000ff0300720c */ /* 0x000fe20000784270 */
[-C--:B------:R-:W-:Y:S01]  /*7ea0*/  FMUL R48, R48, R153.reuse ;  /* 0x0000009930307220 */ /* 0x080fe20000400000 */
[----:B------:R-:W-:Y:S01]  /*7eb0*/  F2FP.BF16.F32.PACK_AB R36, RZ, R36 ;  /* 0x00000024ff24723e */ /* 0x000fe200000010ff */
[----:B------:R-:W-:Y:S01]  /*7ec0*/  FMUL R49, R49, R153 ;  /* 0x0000009931317220 */ /* 0x000fe20000400000 */
[----:B------:R-:W-:Y:S01]  /*7ed0*/  F2FP.BF16.F32.PACK_AB R37, RZ, R37 ;  /* 0x00000025ff25723e */ /* 0x000fe200000010ff */
[-C--:B------:R-:W-:Y:S01]  /*7ee0*/  FMUL R50, R50, R153.reuse ;  /* 0x0000009932327220 */ /* 0x080fe20000400000 */
[----:B------:R-:W-:Y:S01]  /*7ef0*/  F2FP.BF16.F32.PACK_AB R38, RZ, R38 ;  /* 0x00000026ff26723e */ /* 0x000fe200000010ff */
[----:B------:R-:W-:Y:S01]  /*7f00*/  FMUL R51, R51, R153 ;  /* 0x0000009933337220 */ /* 0x000fe20000400000 */
[----:B------:R-:W-:Y:S01]  /*7f10*/  F2FP.BF16.F32.PACK_AB R39, RZ, R39 ;  /* 0x00000027ff27723e */ /* 0x000fe200000010ff */
[----:B------:R-:W-:Y:S01]  /*7f20*/  @P2 STG.E.U16 desc[UR36][R4.64+0x22], R33 ;  /* 0x0000222104002986 */ /* 0x000fe2000c101524 */
[----:B------:R-:W-:Y:S01]  /*7f30*/  F2FP.BF16.F32.PACK_AB R40, RZ, R40 ;  /* 0x00000028ff28723e */ /* 0x000fe200000010ff */
[----:B------:R-:W-:Y:S01]  /*7f40*/  FMUL R52, R52, R153 ;  /* 0x0000009934347220 */ /* 0x000fe20000400000 */
[----:B------:R-:W-:Y:S01]  /*7f50*/  F2FP.BF16.F32.PACK_AB R41, RZ, R41 ;  /* 0x00000029ff29723e */ /* 0x000fe200000010ff */
[----:B------:R-:W-:Y:S01]  /*7f60*/  @P1 STG.E.U16 desc[UR36][R6.64+0x20], R34 ;  /* 0x0000202206001986 */ /* 0x000fe2000c101524 */
[----:B------:R-:W-:Y:S01]  /*7f70*/  ISETP.GT.AND P1, PT, R3, 0x8, P0 ;  /* 0x000000080300780c */ /* 0x000fe20000724270 */
[-C--:B------:R-:W-:Y:S01]  /*7f80*/  FMUL R53, R53, R153.reuse ;  /* 0x0000009935357220 */ /* 0x080fe20000400000 */
[C---:B------:R-:W-:Y:S01]  /*7f90*/  ISETP.GT.AND P0, PT, R0.reuse, 0x20, PT ;  /* 0x000000200000780c */ /* 0x040fe20003f04270 */
[----:B------:R-:W-:Y:S01]  /*7fa0*/  @P3 STG.E.U16 desc[UR36][R6.64+0x22], R35 ;  /* 0x0000222306003986 */ /* 0x000fe2000c101524 */
[----:B------:R-:W-:Y:S01]  /*7fb0*/  ISETP.GT.AND P3, PT, R0, 0x19, PT ;  /* 0x000000190000780c */ /* 0x000fe20003f64270 */
[-C--:B------:R-:W-:Y:S01]  /*7fc0*/  FMUL R54, R54, R153.reuse ;  /* 0x0000009936367220 */ /* 0x080fe20000400000 */
[----:B------:R-:W-:Y:S01]  /*7fd0*/  F2FP.BF16.F32.PACK_AB R42, RZ, R42 ;  /* 0x0000002aff2a723e */ /* 0x000fe200000010ff */
[----:B------:R-:W-:Y:S01]  /*7fe0*/  @P4 STG.E.U16 desc[UR36][R4.64+0x30], R36 ;  /* 0x0000302404004986 */ /* 0x000fe2000c101524 */
[----:B------:R-:W-:Y:S01]  /*7ff0*/  ISETP.GT.AND P2, PT, R3, RZ, P3 ;  /* 0x000000ff0300720c */ /* 0x000fe20001f44270 */
[-C--:B------:R-:W-:Y:S01]  /*8000*/  FMUL R55, R55, R153.reuse ;  /* 0x0000009937377220 */ /* 0x080fe20000400000 */
[C---:B------:R-:W-:Y:S01]  /*8010*/  ISETP.GT.AND P3, PT, R3.reuse, 0x8, P3 ;  /* 0x000000080300780c */ /* 0x040fe20001f64270 */
[-C--:B------:R-:W-:Y:S01]  /*8020*/  FMUL R56, R56, R153.reuse ;  /* 0x0000009938387220 */ /* 0x080fe20000400000 */
[----:B------:R-:W-:Y:S01]  /*8030*/  ISETP.GT.AND P4, PT, R3, RZ, P0 ;  /* 0x000000ff0300720c */ /* 0x000fe20000784270 */
[----:B------:R-:W-:Y:S01]  /*8040*/  FMUL R57, R57, R153 ;  /* 0x0000009939397220 */ /* 0x000fe20000400000 */
[----:B------:R-:W-:Y:S01]  /*8050*/  F2FP.BF16.F32.PACK_AB R43, RZ, R43 ;  /* 0x0000002bff2b723e */ /* 0x000fe200000010ff */
[-C--:B------:R-:W-:Y:S01]  /*8060*/  FMUL R58, R58, R153.reuse ;  /* 0x000000993a3a7220 */ /* 0x080fe20000400000 */
[----:B------:R-:W-:Y:S01]  /*8070*/  F2FP.BF16.F32.PACK_AB R44, RZ, R44 ;  /* 0x0000002cff2c723e */ /* 0x000fe200000010ff */
[----:B------:R-:W-:Y:S01]  /*8080*/  FMUL R59, R59, R153 ;  /* 0x000000993b3b7220 */ /* 0x000fe20000400000 */
[----:B------:R-:W-:Y:S01]  /*8090*/  F2FP.BF16.F32.PACK_AB R45, RZ, R45 ;  /* 0x0000002dff2d723e */ /* 0x000fe200000010ff */
[----:B------:R-:W-:Y:S01]  /*80a0*/  FMUL R60, R60, R153 ;  /* 0x000000993c3c7220 */ /* 0x000fe20000400000 */
[----:B------:R-:W-:Y:S01]  /*80b0*/  F2FP.BF16.F32.PACK_AB R46, RZ, R46 ;  /* 0x0000002eff2e723e */ /* 0x000fe200000010ff */
[----:B------:R-:W-:Y:S01]  /*80c0*/  @P2 STG.E.U16 desc[UR36][R4.64+0x32], R37 ;  /* 0x0000322504002986 */ /* 0x000fe2000c101524 */
[----:B------:R-:W-:Y:S01]  /*80d0*/  F2FP.BF16.F32.PACK_AB R47, RZ, R47 ;  /* 0x0000002fff2f723e */ /* 0x000fe200000010ff */
[-C--:B------:R-:W-:Y:S01]  /*80e0*/  FMUL R61, R61, R153.reuse ;  /* 0x000000993d3d7220 */ /* 0x080fe20000400000 */
[----:B------:R-:W-:Y:S01]  /*80f0*/  F2FP.BF16.F32.PACK_AB R48, RZ, R48 ;  /* 0x00000030ff30723e */ /* 0x000fe200000010ff */
[----:B------:R-:W-:Y:S01]  /*8100*/  @P1 STG.E.U16 desc[UR36][R6.64+0x30], R38 ;  /* 0x0000302606001986 */ /* 0x000fe2000c101524 */
[----:B------:R-:W-:Y:S01]  /*8110*/  ISETP.GT.AND P1, PT, R3, 0x8, P0 ;  /* 0x000000080300780c */ /* 0x000fe20000724270 */
[-C--:B------:R-:W-:Y:S01]  /*8120*/  FMUL R62, R62, R153.reuse ;  /* 0x000000993e3e7220 */ /* 0x080fe20000400000 */
[C---:B------:R-:W-:Y:S01]  /*8130*/  ISETP.GT.AND P0, PT, R0.reuse, 0x28, PT ;  /* 0x000000280000780c */ /* 0x040fe20003f04270 */
[----:B------:R-:W-:Y:S01]  /*8140*/  @P3 STG.E.U16 desc[UR36][R6.64+0x32], R39 ;  /* 0x0000322706003986 */ /* 0x000fe2000c101524 */
[----:B------:R-:W-:Y:S01]  /*8150*/  ISETP.GT.AND P3, PT, R0, 0x21, PT ;  /* 0x000000210000780c */ /* 0x000fe20003f64270 */
[----:B------:R-:W-:Y:S01]  /*8160*/  FMUL R63, R63, R153 ;  /* 0x000000993f3f7220 */ /* 0x000fe20000400000 */
[----:B------:R-:W-:Y:S01]  /*8170*/  F2FP.BF16.F32.PACK_AB R49, RZ, R49 ;  /* 0x00000031ff31723e */ /* 0x000fe200000010ff */
[----:B------:R-:W-:Y:S01]  /*8180*/  @P4 STG.E.U16 desc[UR36][R4.64+0x40], R40 ;  /* 0x0000402804004986 */ /* 0x000fe2000c101524 */
[C---:B------:R-:W-:Y:S01]  /*8190*/  ISETP.GT.AND P2, PT, R3.reuse, RZ, P3 ;  /* 0x000000ff0300720c */ /* 0x040fe20001f44270 */
[-C--:B------:R-:W-:Y:S01]  /*81a0*/  FMUL R64, R64, R153.reuse ;  /* 0x0000009940407220 */ /* 0x080fe20000400000 */
[----:B------:R-:W-:Y:S01]  /*81b0*/  ISETP.GT.AND P3, PT, R3, 0x8, P3 ;  /* 0x000000080300780c */ /* 0x000fe20001f64270 */
[-C--:B------:R-:W-:Y:S01]  /*81c0*/  FMUL R65, R65, R153.reuse ;  /* 0x0000009941417220 */ /* 0x080fe20000400000 */
        /* <DEDUP_REMOVED lines=248> */
[----:B------:R-:W-:-:S02]  /*9150*/  ISETP.GT.AND P1, PT, R3, 0x8, P0 ;  /* 0x000000080300780c */ /* 0x000fc40000724270 */
[C---:B------:R-:W-:Y:S01]  /*9160*/  ISETP.GT.AND P0, PT, R0.reuse, 0x78, PT ;  /* 0x000000780000780c */ /* 0x040fe20003f04270 */
[----:B------:R-:W-:Y:S01]  /*9170*/  @P3 STG.E.U16 desc[UR36][R6.64+0xd2], R79 ;  /* 0x0000d24f06003986 */ /* 0x000fe2000c101524 */
[----:B------:R-:W-:Y:S02]  /*9180*/  ISETP.GT.AND P3, PT, R0, 0x71, PT ;  /* 0x000000710000780c */ /* 0x000fe40003f64270 */
[----:B------:R-:W-:Y:S01]  /*9190*/  F2FP.BF16.F32.PACK_AB R119, RZ, R119 ;  /* 0x00000077ff77723e */ /* 0x000fe200000010ff */
[----:B------:R-:W-:Y:S01]  /*91a0*/  @P4 STG.E.U16 desc[UR36][R4.64+0xe0], R80 ;  /* 0x0000e05004004986 */ /* 0x000fe2000c101524 */
[C---:B------:R-:W-:Y:S02]  /*91b0*/  ISETP.GT.AND P2, PT, R3.reuse, RZ, P3 ;  /* 0x000000ff0300720c */ /* 0x040fe40001f44270 */
[C---:B------:R-:W-:Y:S02]  /*91c0*/  ISETP.GT.AND P3, PT, R3.reuse, 0x8, P3 ;  /* 0x000000080300780c */ /* 0x040fe40001f64270 */
[----:B------:R-:W-:-:S02]  /*91d0*/  ISETP.GT.AND P4, PT, R3, RZ, P0 ;  /* 0x000000ff0300720c */ /* 0x000fc40000784270 */
[----:B------:R-:W-:Y:S02]  /*91e0*/  F2FP.BF16.F32.PACK_AB R120, RZ, R120 ;  /* 0x00000078ff78723e */ /* 0x000fe400000010ff */
[----:B------:R-:W-:Y:S02]  /*91f0*/  F2FP.BF16.F32.PACK_AB R121, RZ, R121 ;  /* 0x00000079ff79723e */ /* 0x000fe400000010ff */
[----:B------:R-:W-:Y:S02]  /*9200*/  F2FP.BF16.F32.PACK_AB R122, RZ, R122 ;  /* 0x0000007aff7a723e */ /* 0x000fe400000010ff */
[----:B------:R-:W-:Y:S01]  /*9210*/  F2FP.BF16.F32.PACK_AB R123, RZ, R123 ;  /* 0x0000007bff7b723e */ /* 0x000fe200000010ff */
[----:B------:R-:W-:Y:S01]  /*9220*/  @P2 STG.E.U16 desc[UR36][R4.64+0xe2], R81 ;  /* 0x0000e25104002986 */ /* 0x000fe2000c101524 */
[----:B------:R-:W-:Y:S02]  /*9230*/  F2FP.BF16.F32.PACK_AB R124, RZ, R124 ;  /* 0x0000007cff7c723e */ /* 0x000fe400000010ff */
        /* <DEDUP_REMOVED lines=66> */
[----:B------:R-:W-:Y:S04]  /*9660*/  @P2 STG.E.U16 desc[UR36][R4.64+0x122], R97 ;  /* 0x0001226104002986 */ /* 0x000fe8000c101524 */
[----:B------:R-:W-:Y:S01]  /*9670*/  @P1 STG.E.U16 desc[UR36][R6.64+0x120], R98 ;  /* 0x0001206206001986 */ /* 0x000fe2000c101524 */
[----:B------:R-:W-:-:S02]  /*9680*/  ISETP.GT.AND P1, PT, R3, 0x8, P0 ;  /* 0x000000080300780c */ /* 0x000fc40000724270 */
[C---:B------:R-:W-:Y:S01]  /*9690*/  ISETP.GT.AND P0, PT, R0.reuse, 0xa0, PT ;  /* 0x000000a00000780c */ /* 0x040fe20003f04270 */
[----:B------:R-:W-:Y:S01]  /*96a0*/  @P3 STG.E.U16 desc[UR36][R6.64+0x122], R99 ;  /* 0x0001226306003986 */ /* 0x000fe2000c101524 */
[----:B------:R-:W-:-:S03]  /*96b0*/  ISETP.GT.AND P3, PT, R0, 0x99, PT ;  /* 0x000000990000780c */ /* 0x000fc60003f64270 */
[----:B------:R-:W-:Y:S01]  /*96c0*/  @P4 STG.E.U16 desc[UR36][R4.64+0x130], R100 ;  /* 0x0001306404004986 */ /* 0x000fe2000c101524 */
[C---:B------:R-:W-:Y:S02]  /*96d0*/  ISETP.GT.AND P2, PT, R3.reuse, RZ, P3 ;  /* 0x000000ff0300720c */ /* 0x040fe40001f44270 */
[C---:B------:R-:W-:Y:S02]  /*96e0*/  ISETP.GT.AND P3, PT, R3.reuse, 0x8, P3 ;  /* 0x000000080300780c */ /* 0x040fe40001f64270 */
[----:B------:R-:W-:-:S09]  /*96f0*/  ISETP.GT.AND P4, PT, R3, RZ, P0 ;  /* 0x000000ff0300720c */ /* 0x000fd20000784270 */
[----:B------:R-:W-:Y:S04]  /*9700*/  @P2 STG.E.U16 desc[UR36][R4.64+0x132], R101 ;  /* 0x0001326504002986 */ /* 0x000fe8000c101524 */
[----:B------:R-:W-:Y:S01]  /*9710*/  @P1 STG.E.U16 desc[UR36][R6.64+0x130], R102 ;  /* 0x0001306606001986 */ /* 0x000fe2000c101524 */
[----:B------:R-:W-:Y:S02]  /*9720*/  ISETP.GT.AND P1, PT, R3, 0x8, P0 ;  /* 0x000000080300780c */ /* 0x000fe40000724270 */
        /* <DEDUP_REMOVED lines=76> */
[C---:B------:R-:W-:Y:S02]  /*9bf0*/  ISETP.GT.AND P3, PT, R3.reuse, RZ, P0 ;  /* 0x000000ff0300720c */ /* 0x040fe40000764270 */
[----:B------:R-:W-:-:S07]  /*9c00*/  ISETP.GT.AND P0, PT, R3, 0x8, P0 ;  /* 0x000000080300780c */ /* 0x000fce0000704270 */
[----:B------:R-:W-:Y:S04]  /*9c10*/  @P2 STG.E.U16 desc[UR36][R4.64+0x1b2], R133 ;  /* 0x0001b28504002986 */ /* 0x000fe8000c101524 */
[----:B------:R-:W-:Y:S01]  /*9c20*/  @P1 STG.E.U16 desc[UR36][R6.64+0x1b0], R134 ;  /* 0x0001b08606001986 */ /* 0x000fe2000c101524 */
[----:B------:R-:W-:-:S03]  /*9c30*/  ISETP.GT.AND P1, PT, R0, 0xe8, PT ;  /* 0x000000e80000780c */ /* 0x000fc60003f24270 */
        /* <DEDUP_REMOVED lines=11> */
[C---:B------:R-:W-:Y:S02]  /*9cf0*/  ISETP.GT.AND P2, PT, R3.reuse, RZ, P0 ;  /* 0x000000ff0300720c */ /* 0x040fe40000744270 */
[----:B------:R-:W-:Y:S01]  /*9d00*/  ISETP.GT.AND P0, PT, R3, 0x8, P0 ;  /* 0x000000080300780c */ /* 0x000fe20000704270 */
[----:B------:R-:W-:Y:S01]  /*9d10*/  @P3 STG.E.U16 desc[UR36][R4.64+0x1d0], R140 ;  /* 0x0001d08c04003986 */ /* 0x000fe2000c101524 */
[----:B------:R-:W-:-:S04]  /*9d20*/  ISETP.GT.AND P3, PT, R0, 0xf0, PT ;  /* 0x000000f00000780c */ /* 0x000fc80003f64270 */
[C---:B------:R-:W-:Y:S02]  /*9d30*/  ISETP.GT.AND P4, PT, R3.reuse, RZ, P3 ;  /* 0x000000ff0300720c */ /* 0x040fe40001f84270 */
[----:B------:R-:W-:-:S03]  /*9d40*/  ISETP.GT.AND P3, PT, R3, 0x8, P3 ;  /* 0x000000080300780c */ /* 0x000fc60001f64270 */
[----:B------:R-:W-:Y:S01]  /*9d50*/  @P2 STG.E.U16 desc[UR36][R4.64+0x1d2], R141 ;  /* 0x0001d28d04002986 */ /* 0x000fe2000c101524 */
[----:B------:R-:W-:-:S03]  /*9d60*/  ISETP.GT.AND P2, PT, R0, 0xf8, PT ;  /* 0x000000f80000780c */ /* 0x000fc60003f44270 */
[----:B------:R-:W-:Y:S01]  /*9d70*/  @P1 STG.E.U16 desc[UR36][R6.64+0x1d0], R142 ;  /* 0x0001d08e06001986 */ /* 0x000fe2000c101524 */
[----:B------:R-:W-:-:S03]  /*9d80*/  ISETP.GT.AND P1, PT, R0, 0xf9, PT ;  /* 0x000000f90000780c */ /* 0x000fc60003f24270 */
[----:B------:R-:W-:Y:S01]  /*9d90*/  @P0 STG.E.U16 desc[UR36][R6.64+0x1d2], R143 ;  /* 0x0001d28f06000986 */ /* 0x000fe2000c101524 */
[----:B------:R-:W-:-:S03]  /*9da0*/  ISETP.GT.AND P0, PT, R0, 0xf1, PT ;  /* 0x000000f10000780c */ /* 0x000fc60003f04270 */
[----:B------:R-:W-:Y:S01]  /*9db0*/  @P4 STG.E.U16 desc[UR36][R4.64+0x1e0], R144 ;  /* 0x0001e09004004986 */ /* 0x000fe2000c101524 */
[C---:B------:R-:W-:Y:S02]  /*9dc0*/  ISETP.GT.AND P4, PT, R3.reuse, RZ, P0 ;  /* 0x000000ff0300720c */ /* 0x040fe40000784270 */
[----:B------:R-:W-:-:S11]  /*9dd0*/  ISETP.GT.AND P0, PT, R3, 0x8, P0 ;  /* 0x000000080300780c */ /* 0x000fd60000704270 */
[----:B------:R-:W-:Y:S01]  /*9de0*/  @P4 STG.E.U16 desc[UR36][R4.64+0x1e2], R145 ;  /* 0x0001e29104004986 */ /* 0x000fe2000c101524 */
[C---:B------:R-:W-:Y:S01]  /*9df0*/  ISETP.GT.AND P4, PT, R3.reuse, RZ, P2 ;  /* 0x000000ff0300720c */ /* 0x040fe20001784270 */
[----:B------:R-:W-:Y:S01]  /*9e00*/  @P0 IMAD.MOV.U32 R2, RZ, RZ, R6 ;  /* 0x000000ffff020224 */ /* 0x000fe200078e0006 */
[C---:B------:R-:W-:Y:S01]  /*9e10*/  ISETP.GT.AND P2, PT, R3.reuse, 0x8, P2 ;  /* 0x000000080300780c */ /* 0x040fe20001744270 */
[----:B------:R-:W-:Y:S01]  /*9e20*/  @P3 STG.E.U16 desc[UR36][R6.64+0x1e0], R146 ;  /* 0x0001e09206003986 */ /* 0x000fe2000c101524 */
[C---:B------:R-:W-:Y:S02]  /*9e30*/  ISETP.GT.AND P3, PT, R3.reuse, RZ, P1 ;  /* 0x000000ff0300720c */ /* 0x040fe40000f64270 */
[----:B------:R-:W-:Y:S01]  /*9e40*/  ISETP.GT.AND P1, PT, R3, 0x8, P1 ;  /* 0x000000080300780c */ /* 0x000fe20000f24270 */
[----:B------:R-:W-:-:S05]  /*9e50*/  @P0 IMAD.MOV.U32 R3, RZ, RZ, R7 ;  /* 0x000000ffff030224 */ /* 0x000fca00078e0007 */
[----:B------:R0:W-:Y:S02]  /*9e60*/  @P0 STG.E.U16 desc[UR36][R2.64+0x1e2], R147 ;  /* 0x0001e29302000986 */ /* 0x0001e4000c101524 */
[----:B0-----:R-:W-:Y:S02]  /*9e70*/  @P4 IMAD.MOV.U32 R2, RZ, RZ, R4 ;  /* 0x000000ffff024224 */ /* 0x001fe400078e0004 */
[----:B------:R-:W-:-:S05]  /*9e80*/  @P4 IMAD.MOV.U32 R3, RZ, RZ, R5 ;  /* 0x000000ffff034224 */ /* 0x000fca00078e0005 */
[----:B------:R0:W-:Y:S04]  /*9e90*/  @P4 STG.E.U16 desc[UR36][R2.64+0x1f0], R148 ;  /* 0x0001f09402004986 */ /* 0x0001e8000c101524 */
[----:B------:R1:W-:Y:S01]  /*9ea0*/  @P3 STG.E.U16 desc[UR36][R4.64+0x1f2], R149 ;  /* 0x0001f29504003986 */ /* 0x0003e2000c101524 */
[----:B0-----:R-:W-:Y:S02]  /*9eb0*/  @P2 IMAD.MOV.U32 R2, RZ, RZ, R6 ;  /* 0x000000ffff022224 */ /* 0x001fe400078e0006 */
[----:B------:R-:W-:-:S05]  /*9ec0*/  @P2 IMAD.MOV.U32 R3, RZ, RZ, R7 ;  /* 0x000000ffff032224 */ /* 0x000fca00078e0007 */
[----:B------:R1:W-:Y:S04]  /*9ed0*/  @P2 STG.E.U16 desc[UR36][R2.64+0x1f0], R150 ;  /* 0x0001f09602002986 */ /* 0x0003e8000c101524 */
[----:B------:R1:W-:Y:S02]  /*9ee0*/  @P1 STG.E.U16 desc[UR36][R6.64+0x1f2], R151 ;  /* 0x0001f29706001986 */ /* 0x0003e4000c101524 */
.L_x_290:
[----:B------:R-:W-:Y:S05]  /*9ef0*/  BSYNC B0 ;  /* 0x0000000000007941 */ /* 0x000fea0003800000 */
.L_x_36:
[----:B01----:R-:W2:Y:S01]  /*9f00*/  LDL.64 R2, [R1] ;  /* 0x0000000001027983 */ /* 0x003ea20000100a00 */
[----:B------:R-:W-:Y:S01]  /*9f10*/  ULDC.64 UR4, c[0x0][0x650] ;  /* 0x0001940000047ab9 */ /* 0x000fe20000000a00 */
[----:B------:R0:W-:Y:S01]  /*9f20*/  SYNCS.ARRIVE.TRANS64.A1T0 RZ, [R162+UR45], RZ ;  /* 0x000000ffa2ff79a7 */ /* 0x0001e2000810002d */
[----:B------:R-:W-:Y:S01]  /*9f30*/  PRMT R0, RZ, 0x7610, R0 ;  /* 0x00007610ff007816 */ /* 0x000fe20000000000 */
[----:B------:R-:W-:Y:S02]  /*9f40*/  IMAD.MOV.U32 R19, RZ, RZ, -0x1 ;  /* 0xffffffffff137424 */ /* 0x000fe400078e00ff */
[----:B-----5:R-:W-:Y:S01]  /*9f50*/  IMAD.MOV.U32 R22, RZ, RZ, -0x1 ;  /* 0xffffffffff167424 */ /* 0x020fe200078e00ff */
[----:B--2---:R-:W-:-:S04]  /*9f60*/  LEA R18, P0, R2, R18, 0x1 ;  /* 0x0000001202127211 */ /* 0x004fc800078008ff */
[----:B------:R-:W-:Y:S01]  /*9f70*/  LEA.HI.X R17, R2, R17, R23, 0x1, P0 ;  /* 0x0000001102117211 */ /* 0x000fe200000f0c17 */
[----:B------:R-:W-:Y:S01]  /*9f80*/  IMAD.MOV.U32 R2, RZ, RZ, -0x1 ;  /* 0xffffffffff027424 */ /* 0x000fe200078e00ff */
[----:B------:R-:W-:-:S04]  /*9f90*/  ISETP.GE.U32.AND P0, PT, R18, UR4, PT ;  /* 0x0000000412007c0c */ /* 0x000fc8000bf06070 */
[----:B------:R-:W-:-:S13]  /*9fa0*/  ISETP.GE.U32.AND.EX P0, PT, R17, UR5, PT, P0 ;  /* 0x0000000511007c0c */ /* 0x000fda000bf06100 */
[----:B0-----:R-:W-:Y:S05]  /*9fb0*/  @P0 BRA `(.L_x_291) ;  /* 0x0000000400700947 */ /* 0x001fea0003800000 */
[----:B------:R-:W0:Y:S01]  /*9fc0*/  S2R R10, SR_CTAID.X ;  /* 0x00000000000a7919 */ /* 0x000e220000002500 */
[----:B---34-:R-:W1:Y:S01]  /*9fd0*/  LDC.64 R8, c[0x0][0x628] ;  /* 0x00018a00ff087b82 */ /* 0x018e620000000a00 */
[----:B------:R-:W-:Y:S01]  /*9fe0*/  ULDC UR4, c[0x0][0x150] ;  /* 0x0000540000047ab9 */ /* 0x000fe20000000800 */
[----:B------:R-:W-:Y:S01]  /*9ff0*/  IMAD.MOV.U32 R6, RZ, RZ, R18 ;  /* 0x000000ffff067224 */ /* 0x000fe200078e0012 */
[----:B------:R-:W2:Y:S01]  /*a000*/  S2R R20, SR_CTAID.Y ;  /* 0x0000000000147919 */ /* 0x000ea20000002600 */
[----:B------:R-:W-:-:S04]  /*a010*/  IMAD.MOV.U32 R7, RZ, RZ, R17 ;  /* 0x000000ffff077224 */ /* 0x000fc800078e0011 */
[----:B------:R-:W3:Y:S08]  /*a020*/  LDC R15, c[0x0][0x144] ;  /* 0x00005100ff0f7b82 */ /* 0x000ef00000000800 */
[----:B------:R-:W4:Y:S08]  /*a030*/  LDC R0, c[0x0][0x630] ;  /* 0x00018c00ff007b82 */ /* 0x000f300000000800 */
[----:B------:R-:W2:Y:S01]  /*a040*/  LDC.64 R12, c[0x0][0x620] ;  /* 0x00018800ff0c7b82 */ /* 0x000ea20000000a00 */
[----:B-1----:R-:W-:-:S04]  /*a050*/  ISETP.NE.U32.AND P0, PT, R8, RZ, PT ;  /* 0x000000ff0800720c */ /* 0x002fc80003f05070 */
[----:B------:R-:W-:Y:S02]  /*a060*/  ISETP.NE.AND.EX P0, PT, R9, RZ, PT, P0 ;  /* 0x000000ff0900720c */ /* 0x000fe40003f05300 */
[----:B0-----:R-:W-:-:S05]  /*a070*/  I2FP.F32.U32 R2, R10 ;  /* 0x0000000a00027245 */ /* 0x001fca0000201000 */
[----:B------:R-:W-:-:S04]  /*a080*/  FMUL R2, R2, UR4 ;  /* 0x0000000402027c20 */ /* 0x000fc80008400000 */
[----:B------:R0:W1:Y:S02]  /*a090*/  F2I.U32.TRUNC.NTZ R14, R2 ;  /* 0x00000002000e7305 */ /* 0x000064000020f000 */
[----:B---34-:R-:W-:Y:S05]  /*a0a0*/  @!P0 BRA `(.L_x_292) ;  /* 0x0000000000288947 */ /* 0x018fea0003800000 */
[----:B------:R-:W3:Y:S02]  /*a0b0*/  LDC R3, c[0x0][0x634] ;  /* 0x00018d00ff037b82 */ /* 0x000ee40000000800 */
[----:B---3--:R-:W-:-:S05]  /*a0c0*/  IADD3 R7, P0, R18, R3, RZ ;  /* 0x0000000312077210 */ /* 0x008fca0007f1e0ff */
[----:B------:R-:W-:-:S04]  /*a0d0*/  IMAD.X R11, RZ, RZ, R17, P0 ;  /* 0x000000ffff0b7224 */ /* 0x000fc800000e0611 */
[----:B0-----:R-:W-:-:S04]  /*a0e0*/  IMAD.WIDE.U32 R2, R11, R8, RZ ;  /* 0x000000080b027225 */ /* 0x001fc800078e00ff */
[----:B------:R-:W-:-:S04]  /*a0f0*/  IMAD.WIDE.U32 R4, P0, R7, R9, R2 ;  /* 0x0000000907047225 */ /* 0x000fc80007800002 */
[----:B------:R-:W-:-:S04]  /*a100*/  IMAD.WIDE.U32 R2, R7, R8, RZ ;  /* 0x0000000807027225 */ /* 0x000fc800078e00ff */
[----:B------:R-:W-:Y:S01]  /*a110*/  IMAD.X R7, RZ, RZ, RZ, P0 ;  /* 0x000000ffff077224 */ /* 0x000fe200000e06ff */
[----:B------:R-:W-:Y:S01]  /*a120*/  IADD3 RZ, P0, R3, R4, RZ ;  /* 0x0000000403ff7210 */ /* 0x000fe20007f1e0ff */
[----:B------:R-:W-:-:S04]  /*a130*/  IMAD.MOV.U32 R6, RZ, RZ, R5 ;  /* 0x000000ffff067224 */ /* 0x000fc800078e0005 */
[----:B------:R-:W-:-:S08]  /*a140*/  IMAD.WIDE.U32.X R6, R11, R9, R6, P0 ;  /* 0x000000090b067225 */ /* 0x000fd000000e0406 */
.L_x_292:
[----:B------:R-:W3:Y:S01]  /*a150*/  LDC.64 R26, c[0x0][0x640] ;  /* 0x00019000ff1a7b82 */ /* 0x000ee20000000a00 */
[-C--:B------:R-:W-:Y:S01]  /*a160*/  SHF.R.U64 R11, R6, R0.reuse, R7 ;  /* 0x00000000060b7219 */ /* 0x080fe20000001207 */
[----:B------:R-:W-:Y:S01]  /*a170*/  IMAD.MOV.U32 R19, RZ, RZ, R17 ;  /* 0x000000ffff137224 */ /* 0x000fe200078e0011 */
[----:B------:R-:W-:Y:S01]  /*a180*/  SHF.R.U32.HI R0, RZ, R0, R7 ;  /* 0x00000000ff007219 */ /* 0x000fe20000011607 */
[----:B-1----:R-:W-:Y:S01]  /*a190*/  IMAD.MOV R14, RZ, RZ, -R14 ;  /* 0x000000ffff0e7224 */ /* 0x002fe200078e0a0e */
[----:B------:R-:W-:Y:S01]  /*a1a0*/  IADD3 R5, P0, RZ, -R11, RZ ;  /* 0x8000000bff057210 */ /* 0x000fe20007f1e0ff */
[----:B------:R-:W-:Y:S01]  /*a1b0*/  ULDC UR4, c[0x0][0x154] ;  /* 0x0000550000047ab9 */ /* 0x000fe20000000800 */
[----:B------:R-:W-:Y:S01]  /*a1c0*/  IMAD.MOV.U32 R7, RZ, RZ, 0x1 ;  /* 0x00000001ff077424 */ /* 0x000fe200078e00ff */
[----:B------:R-:W1:Y:S01]  /*a1d0*/  LDC R4, c[0x0][0x618] ;  /* 0x00018600ff047b82 */ /* 0x000e620000000800 */
[----:B------:R-:W-:Y:S02]  /*a1e0*/  IMAD R22, R15, R14, R10 ;  /* 0x0000000e0f167224 */ /* 0x000fe400078e020a */
[----:B------:R-:W-:-:S04]  /*a1f0*/  IMAD.X R3, RZ, RZ, ~R0, P0 ;  /* 0x000000ffff037224 */ /* 0x000fc800000e0e00 */
[-C--:B--2---:R-:W-:Y:S01]  /*a200*/  IMAD R0, R3, R12.reuse, RZ ;  /* 0x0000000c03007224 */ /* 0x084fe200078e02ff */
[----:B------:R-:W2:Y:S01]  /*a210*/  LDC R6, c[0x0][0x608] ;  /* 0x00018200ff067b82 */ /* 0x000ea20000000800 */
[----:B0-----:R-:W-:-:S04]  /*a220*/  IMAD.WIDE.U32 R2, R5, R12, R18 ;  /* 0x0000000c05027225 */ /* 0x001fc800078e0012 */
[----:B------:R-:W-:Y:S01]  /*a230*/  IMAD R5, R5, R13, R0 ;  /* 0x0000000d05057224 */ /* 0x000fe200078e0200 */
[----:B------:R-:W-:Y:S02]  /*a240*/  I2FP.F32.U32 R0, R20 ;  /* 0x0000001400007245 */ /* 0x000fe40000201000 */
[----:B------:R-:W0:Y:S01]  /*a250*/  LDC R24, c[0x0][0x658] ;  /* 0x00019600ff187b82 */ /* 0x000e220000000800 */
[----:B------:R-:W-:Y:S01]  /*a260*/  IMAD.IADD R3, R3, 0x1, R5 ;  /* 0x0000000103037824 */ /* 0x000fe200078e0205 */
[----:B---3--:R-:W-:Y:S01]  /*a270*/  ISETP.NE.U32.AND P0, PT, R26, RZ, PT ;  /* 0x000000ff1a00720c */ /* 0x008fe20003f05070 */
[----:B------:R-:W-:Y:S01]  /*a280*/  FMUL R0, R0, UR4 ;  /* 0x0000000400007c20 */ /* 0x000fe20008400000 */
[----:B------:R-:W-:Y:S02]  /*a290*/  IMAD.MOV.U32 R5, RZ, RZ, -0x1 ;  /* 0xffffffffff057424 */ /* 0x000fe400078e00ff */
[----:B------:R-:W-:Y:S01]  /*a2a0*/  ISETP.NE.AND.EX P0, PT, R27, RZ, PT, P0 ;  /* 0x000000ff1b00720c */ /* 0x000fe20003f05300 */
[----:B------:R3:W4:Y:S01]  /*a2b0*/  F2I.U32.TRUNC.NTZ R12, R0 ;  /* 0x00000000000c7305 */ /* 0x000722000020f000 */
[----:B------:R-:W3:Y:S01]  /*a2c0*/  LDC R15, c[0x0][0x148] ;  /* 0x00005200ff0f7b82 */ /* 0x000ee20000000800 */
[----:B-1----:R-:W-:-:S02]  /*a2d0*/  SHF.R.U64 R10, R2, R4, R3 ;  /* 0x00000004020a7219 */ /* 0x002fc40000001203 */
[----:B------:R-:W-:-:S05]  /*a2e0*/  SHF.R.U32.HI R3, RZ, R4, R3 ;  /* 0x00000004ff037219 */ /* 0x000fca0000011603 */
[----:B------:R-:W1:Y:S01]  /*a2f0*/  LDC R14, c[0x0][0x600] ;  /* 0x00018000ff0e7b82 */ /* 0x000e620000000800 */
[-CC-:B--2---:R-:W-:Y:S02]  /*a300*/  SHF.R.U64 R8, R10, R6.reuse, R3.reuse ;  /* 0x000000060a087219 */ /* 0x184fe40000001203 */
[----:B------:R-:W-:-:S05]  /*a310*/  SHF.R.U32.HI R3, RZ, R6, R3 ;  /* 0x00000006ff037219 */ /* 0x000fca0000011603 */
[----:B------:R-:W2:Y:S01]  /*a320*/  LDC R21, c[0x0][0x648] ;  /* 0x00019200ff157b82 */ /* 0x000ea20000000800 */
[-CC-:B0-----:R-:W-:Y:S02]  /*a330*/  SHF.R.U64 R13, R8, R24.reuse, R3.reuse ;  /* 0x00000018080d7219 */ /* 0x181fe40000001203 */
[-C--:B------:R-:W-:Y:S02]  /*a340*/  SHF.L.U32 R5, R5, R24.reuse, RZ ;  /* 0x0000001805057219 */ /* 0x080fe400000006ff */
[-C--:B------:R-:W-:Y:S01]  /*a350*/  SHF.R.U32.HI R3, RZ, R24.reuse, R3 ;  /* 0x00000018ff037219 */ /* 0x080fe20000011603 */
[----:B------:R-:W-:Y:S01]  /*a360*/  IMAD.MOV.U32 R2, RZ, RZ, R13 ;  /* 0x000000ffff027224 */ /* 0x000fe200078e000d */
[----:B------:R-:W-:Y:S01]  /*a370*/  SHF.L.U32 R24, R7, R24, RZ ;  /* 0x0000001807187219 */ /* 0x000fe200000006ff */
[----:B------:R-:W0:Y:S01]  /*a380*/  LDC R25, c[0x0][0x638] ;  /* 0x00018e00ff197b82 */ /* 0x000e220000000800 */
[----:B------:R-:W-:-:S07]  /*a390*/  LOP3.LUT R19, RZ, R5, RZ, 0x33, !PT ;  /* 0x00000005ff137212 */ /* 0x000fce00078e33ff */
[----:B------:R-:W0:Y:S01]  /*a3a0*/  LDC R28, c[0x0][0x610] ;  /* 0x00018400ff1c7b82 */ /* 0x000e220000000800 */
[----:B----4-:R-:W-:Y:S05]  /*a3b0*/  @!P0 BRA `(.L_x_293) ;  /* 0x0000000000288947 */ /* 0x010fea0003800000 */
[----:B---3--:R-:W3:Y:S02]  /*a3c0*/  LDC R0, c[0x0][0x64c] ;  /* 0x00019300ff007b82 */ /* 0x008ee40000000800 */
[----:B---3--:R-:W-:-:S05]  /*a3d0*/  IADD3 R7, P0, R13, R0, RZ ;  /* 0x000000000d077210 */ /* 0x008fca0007f1e0ff */
        /* <DEDUP_REMOVED lines=8> */
.L_x_293:
[----:B------:R-:W4:Y:S01]  /*a460*/  LDC R4, c[0x0][0x65c] ;  /* 0x00019700ff047b82 */ /* 0x000f220000000800 */
[----:B--23--:R-:W-:Y:S01]  /*a470*/  SHF.R.U64 R0, R2, R21, R3 ;  /* 0x0000001502007219 */ /* 0x00cfe20000001203 */
[----:B-1----:R-:W-:Y:S01]  /*a480*/  VIADD R3, R14, 0xffffffff ;  /* 0xffffffff0e037836 */ /* 0x002fe20000000000 */
[----:B------:R-:W-:Y:S01]  /*a490*/  LOP3.LUT R19, R8, R19, RZ, 0xc0, !PT ;  /* 0x0000001308137212 */ /* 0x000fe200078ec0ff */
[----:B------:R-:W-:Y:S02]  /*a4a0*/  IMAD.MOV R12, RZ, RZ, -R12 ;  /* 0x000000ffff0c7224 */ /* 0x000fe400078e0a0c */
[----:B------:R-:W-:Y:S01]  /*a4b0*/  IMAD.MOV R2, RZ, RZ, -R0 ;  /* 0x000000ffff027224 */ /* 0x000fe200078e0a00 */
[----:B------:R-:W-:Y:S01]  /*a4c0*/  LOP3.LUT R3, R10, R3, RZ, 0xc0, !PT ;  /* 0x000000030a037212 */ /* 0x000fe200078ec0ff */
[----:B------:R-:W-:Y:S02]  /*a4d0*/  IMAD R19, R24, R0, R19 ;  /* 0x0000000018137224 */ /* 0x000fe400078e0213 */
[----:B0-----:R-:W-:-:S04]  /*a4e0*/  IMAD R0, R2, R25, R13 ;  /* 0x0000001902007224 */ /* 0x001fc800078e020d */
[----:B------:R-:W-:Y:S01]  /*a4f0*/  IMAD R2, R0, R14, R3 ;  /* 0x0000000e00027224 */ /* 0x000fe200078e0203 */
[----:B----4-:R-:W-:Y:S01]  /*a500*/  ISETP.NE.AND P0, PT, R4, 0x1, PT ;  /* 0x000000010400780c */ /* 0x010fe20003f05270 */
[----:B------:R-:W-:-:S05]  /*a510*/  IMAD.MOV.U32 R4, RZ, RZ, 0x1 ;  /* 0x00000001ff047424 */ /* 0x000fca00078e00ff */
[----:B------:R-:W-:-:S07]  /*a520*/  PRMT R0, R4, 0x7610, R0 ;  /* 0x0000761004007816 */ /* 0x000fce0000000000 */
[----:B------:R-:W-:-:S04]  /*a530*/  @P0 IMAD R22, R15, R12, R20 ;  /* 0x0000000c0f160224 */ /* 0x000fc800078e0214 */
[----:B------:R-:W-:-:S05]  /*a540*/  IMAD R19, R19, R28, R22 ;  /* 0x0000001c13137224 */ /* 0x000fca00078e0216 */
[----:B------:R-:W-:Y:S02]  /*a550*/  SEL R22, R2, R19, !P0 ;  /* 0x0000001302167207 */ /* 0x000fe40004000000 */
[----:B------:R-:W-:Y:S01]  /*a560*/  SEL R19, R19, R2, !P0 ;  /* 0x0000000213137207 */ /* 0x000fe20004000000 */
[----:B------:R-:W-:-:S07]  /*a570*/  IMAD.MOV.U32 R2, RZ, RZ, R11 ;  /* 0x000000ffff027224 */ /* 0x000fce00078e000b */
.L_x_291:
[----:B------:R-:W-:Y:S02]  /*a580*/  LOP3.LUT P0, RZ, R0, 0xff, RZ, 0xc0, !PT ;  /* 0x000000ff00ff7812 */ /* 0x000fe4000780c0ff */
[----:B------:R-:W-:-:S11]  /*a590*/  LOP3.LUT R175, R175, 0x1, RZ, 0x3c, !PT ;  /* 0x00000001afaf7812 */ /* 0x000fd600078e3cff */
[----:B------:R-:W-:Y:S05]  /*a5a0*/  @P0 BRA `(.L_x_294) ;  /* 0xffffff7000240947 */ /* 0x000fea000383ffff */
[----:B------:R-:W-:Y:S05]  /*a5b0*/  EXIT ;  /* 0x000000000000794d */ /* 0x000fea0003800000 */
.L_x_17:
[----:B------:R-:W-:-:S08]  /*a5c0*/  ISETP.NE.AND P0, PT, R5, RZ, PT ;  /* 0x000000ff0500720c */ /* 0x000fd00003f05270 */
[----:B0-2---:R-:W0:-:S00]  /*a5d0*/  USETMAXREG.DEALLOC.CTAPOOL 0x28 ;  /* 0x00000028000079c8 */ /* 0x005e0000080e0500 */
[----:B------:R-:W-:Y:S05]  /*a5e0*/  @P0 EXIT ;  /* 0x000000000000094d */ /* 0x000fea0003800000 */
[----:B0-----:R-:W-:Y:S01]  /*a5f0*/  LOP3.LUT P0, RZ, R8, 0xff, RZ, 0xc0, !PT ;  /* 0x000000ff08ff7812 */ /* 0x001fe2000780c0ff */
[----:B------:R-:W-:Y:S02]  /*a600*/  IMAD.MOV.U32 R0, RZ, RZ, 0x1 ;  /* 0x00000001ff007424 */ /* 0x000fe400078e00ff */
[----:B------:R-:W-:-:S10]  /*a610*/  IMAD.MOV.U32 R8, RZ, RZ, RZ ;  /* 0x000000ffff087224 */ /* 0x000fd400078e00ff */
[----:B------:R-:W-:Y:S05]  /*a620*/  @!P0 BRA `(.L_x_295) ;  /* 0x0000000c00388947 */ /* 0x000fea0003800000 */
[----:B------:R-:W0:Y:S01]  /*a630*/  S2UR UR8, SR_CgaCtaId ;  /* 0x00000000000879c3 */ /* 0x000e220000008800 */
[----:B------:R-:W-:Y:S01]  /*a640*/  LOP3.LUT P0, RZ, R4, 0x1f, RZ, 0xc0, !PT ;  /* 0x0000001f04ff7812 */ /* 0x000fe2000780c0ff */
[----:B------:R-:W-:Y:S01]  /*a650*/  ULDC UR5, c[0x0][0x658] ;  /* 0x0001960000057ab9 */ /* 0x000fe20000000800 */
[----:B------:R-:W-:Y:S01]  /*a660*/  UMOV UR6, 0xffffffff ;  /* 0xffffffff00067882 */ /* 0x000fe20000000000 */
[----:B------:R-:W-:Y:S01]  /*a670*/  BSSY B0, `(.L_x_295) ;  /* 0x00000c9000007945 */ /* 0x000fe20003800000 */
[----:B------:R-:W-:Y:S01]  /*a680*/  USHF.L.U32 UR6, UR6, UR5, URZ ;  /* 0x0000000506067299 */ /* 0x000fe2000800063f */
[C---:B------:R-:W-:Y:S01]  /*a690*/  ISETP.NE.AND P2, PT, R3.reuse, RZ, PT ;  /* 0x000000ff0300720c */ /* 0x040fe20003f45270 */
[----:B------:R-:W-:Y:S01]  /*a6a0*/  IMAD.MOV.U32 R9, RZ, RZ, 0x1 ;  /* 0x00000001ff097424 */ /* 0x000fe200078e00ff */
[----:B------:R-:W-:Y:S01]  /*a6b0*/  ISETP.NE.OR P0, PT, R3, RZ, !P0 ;  /* 0x000000ff0300720c */ /* 0x000fe20004705670 */
[----:B------:R-:W-:Y:S01]  /*a6c0*/  IMAD.MOV.U32 R0, RZ, RZ, 0x1 ;  /* 0x00000001ff007424 */ /* 0x000fe200078e00ff */
[----:B------:R-:W-:Y:S01]  /*a6d0*/  LOP3.LUT R6, R16, 0x2, RZ, 0xfc, !PT ;  /* 0x0000000210067812 */ /* 0x000fe200078efcff */
[----:B------:R-:W-:Y:S01]  /*a6e0*/  IMAD.MOV.U32 R8, RZ, RZ, RZ ;  /* 0x000000ffff087224 */ /* 0x000fe200078e00ff */
[----:B------:R-:W-:Y:S01]  /*a6f0*/  ULDC UR4, c[0x0][0x600] ;  /* 0x0001800000047ab9 */ /* 0x000fe20000000800 */
[----:B------:R-:W-:Y:S01]  /*a700*/  UMOV UR7, 0x1 ;  /* 0x0000000100077882 */ /* 0x000fe20000000000 */
[----:B------:R-:W-:-:S02]  /*a710*/  UIADD3 UR22, UR40, 0x1, URZ ;  /* 0x0000000128167890 */ /* 0x000fc4000fffe03f */
[----:B------:R-:W-:Y:S02]  /*a720*/  UIADD3 UR15, UR4, -0x1, URZ ;  /* 0xffffffff040f7890 */ /* 0x000fe4000fffe03f */
[----:B------:R-:W-:Y:S02]  /*a730*/  USHF.L.U32 UR17, UR7, UR5, URZ ;  /* 0x0000000507117299 */ /* 0x000fe4000800063f */
[----:B------:R-:W-:Y:S01]  /*a740*/  ULOP3.LUT UR16, URZ, UR6, URZ, 0x33, !UPT ;  /* 0x000000063f107292 */ /* 0x000fe2000f8e333f */
[----:B------:R-:W-:Y:S01]  /*a750*/  ULDC.64 UR20, c[0x0][0x198] ;  /* 0x0000660000147ab9 */ /* 0x000fe20000000a00 */
[----:B0-----:R-:W-:-:S10]  /*a760*/  IMAD.U32 R7, RZ, RZ, UR8 ;  /* 0x00000008ff077e24 */ /* 0x001fd4000f8e00ff */
.L_x_307:
[----:B------:R-:W-:-:S03]  /*a770*/  UMOV UR4, 0xffffffff ;  /* 0xffffffff00047882 */ /* 0x000fc60000000000 */
[----:B------:R-:W-:Y:S05]  /*a780*/  BRA.DIV UR4, `(.L_x_296) ;  /* 0x0000001204187947 */ /* 0x000fea000b800000 */
[----:B------:R-:W-:-:S13]  /*a790*/  ELECT P6, URZ, PT ;  /* 0x00000000003f782f */ /* 0x000fda00038c0000 */
.L_x_321:
[----:B------:R-:W0:Y:S01]  /*a7a0*/  LDC R3, c[0x0][0x28c] ;  /* 0x0000a300ff037b82 */ /* 0x000e220000000800 */
[----:B------:R-:W-:Y:S01]  /*a7b0*/  BSSY B1, `(.L_x_297) ;  /* 0x000003c000017945 */ /* 0x000fe20003800000 */
[----:B0-----:R-:W-:-:S13]  /*a7c0*/  ISETP.LT.OR P6, PT, R3, 0x1, !P6 ;  /* 0x000000010300780c */ /* 0x001fda00077c1670 */
[----:B------:R-:W-:Y:S05]  /*a7d0*/  @P6 BRA `(.L_x_298) ;  /* 0x0000000000e46947 */ /* 0x000fea0003800000 */
[----:B------:R-:W-:Y:S02]  /*a7e0*/  IMAD R7, R19, 0x2, R7 ;  /* 0x0000000213077824 */ /* 0x000fe400078e0207 */
[----:B------:R-:W-:Y:S02]  /*a7f0*/  IMAD.SHL.U32 R22, R22, 0x100, RZ ;  /* 0x0000010016167824 */ /* 0x000fe400078e00ff */
[----:B------:R-:W-:Y:S02]  /*a800*/  IMAD.MOV.U32 R14, RZ, RZ, RZ ;  /* 0x000000ffff0e7224 */ /* 0x000fe400078e00ff */
[----:B------:R-:W-:Y:S02]  /*a810*/  IMAD.U32 R15, RZ, RZ, UR22 ;  /* 0x00000016ff0f7e24 */ /* 0x000fe4000f8e00ff */
[----:B------:R-:W-:Y:S02]  /*a820*/  IMAD.MOV.U32 R3, RZ, RZ, R0 ;  /* 0x000000ffff037224 */ /* 0x000fe400078e0000 */
[----:B------:R-:W-:-:S02]  /*a830*/  IMAD.MOV.U32 R4, RZ, RZ, R8 ;  /* 0x000000ffff047224 */ /* 0x000fc400078e0008 */
[----:B------:R-:W-:-:S07]  /*a840*/  IMAD.SHL.U32 R11, R7, 0x20, RZ ;  /* 0x00000020070b7824 */ /* 0x000fce00078e00ff */
.L_x_302:
[----:B------:R-:W0:Y:S01]  /*a850*/  S2UR UR4, SR_CgaCtaId ;  /* 0x00000000000479c3 */ /* 0x000e220000008800 */
[----:B------:R-:W-:Y:S02]  /*a860*/  MOV R10, 0x400 ;  /* 0x00000400000a7802 */ /* 0x000fe40000000f00 */
[----:B------:R-:W-:Y:S01]  /*a870*/  SHF.L.U32 R5, R3, 0x1f, RZ ;  /* 0x0000001f03057819 */ /* 0x000fe200000006ff */
[----:B0-----:R-:W-:-:S05]  /*a880*/  IMAD.U32 R7, RZ, RZ, UR4 ;  /* 0x00000004ff077e24 */ /* 0x001fca000f8e00ff */
[----:B------:R-:W-:Y:S02]  /*a890*/  LEA R13, R7, R10, 0x18 ;  /* 0x0000000a070d7211 */ /* 0x000fe400078ec0ff */
[----:B------:R-:W0:Y:S03]  /*a8a0*/  @!P2 LDC R10, c[0x0][0x500] ;  /* 0x00014000ff0aab82 */ /* 0x000e260000000800 */
[----:B------:R-:W-:-:S04]  /*a8b0*/  IMAD R12, R4, 0x8, R13 ;  /* 0x00000008040c7824 */ /* 0x000fc800078e020d */
[----:B------:R-:W1:Y:S02]  /*a8c0*/  SYNCS.PHASECHK.TRANS64.TRYWAIT P1, [R12+URZ+0x28], R5 ;  /* 0x000028050c0075a7 */ /* 0x000e64000802017f */
[----:B-1----:R-:W-:Y:S05]  /*a8d0*/  @!P1 BRA `(.L_x_299) ;  /* 0x0000000c00e49947 */ /* 0x002fea0003800000 */
.L_x_322:
[----:B-1----:R-:W-:Y:S01]  /*a8e0*/  PRMT R5, R6, 0x9910, RZ ;  /* 0x0000991006057816 */ /* 0x002fe200000000ff */
[----:B0-----:R0:W-:Y:S03]  /*a8f0*/  @!P2 SYNCS.ARRIVE.TRANS64 RZ, [R12+URZ], R10 ;  /* 0x0000000a0cffa9a7 */ /* 0x0011e6000800003f */
[----:B------:R-:W-:-:S13]  /*a900*/  ISETP.NE.AND P1, PT, R5, 0x2, PT ;  /* 0x000000020500780c */ /* 0x000fda0003f25270 */
[----:B0-----:R-:W-:Y:S05]  /*a910*/  @P1 BRA `(.L_x_300) ;  /* 0x0000000000041947 */ /* 0x001fea0003800000 */
[----:B------:R-:W-:Y:S01]  /*a920*/  BPT.TRAP 0x1 ;  /* 0x000000040000795c */ /* 0x000fe20000300000 */
.L_x_300:
[----:B------:R-:W-:Y:S05]  /*a930*/  @P0 BRA `(.L_x_301) ;  /* 0x0000000000040947 */ /* 0x000fea0003800000 */
[----:B------:R-:W-:Y:S01]  /*a940*/  BPT.TRAP 0x1 ;  /* 0x000000040000795c */ /* 0x000fe20000300000 */
.L_x_301:
[----:B------:R-:W-:Y:S01]  /*a950*/  IMAD R5, R4, 0x2, R7 ;  /* 0x0000000204057824 */ /* 0x000fe200078e0207 */
[----:B------:R-:W-:Y:S01]  /*a960*/  R2UR UR9, R12 ;  /* 0x000000000c0972ca */ /* 0x000fe200000e0000 */
[----:B------:R-:W-:Y:S01]  /*a970*/  VIADD R15, R15, 0xffffffff ;  /* 0xffffffff0f0f7836 */ /* 0x000fe20000000000 */
[----:B------:R-:W-:Y:S01]  /*a980*/  UIADD3 UR4, UP0, UR20, 0xf0, URZ ;  /* 0x000000f014047890 */ /* 0x000fe2000ff1e03f */
[----:B------:R-:W-:Y:S01]  /*a990*/  IMAD.SHL.U32 R5, R5, 0x800, RZ ;  /* 0x0000080005057824 */ /* 0x000fe200078e00ff */
[----:B------:R-:W-:Y:S01]  /*a9a0*/  R2UR UR11, R11 ;  /* 0x000000000b0b72ca */ /* 0x000fe200000e0000 */
[----:B------:R-:W-:Y:S01]  /*a9b0*/  UIADD3 UR24, UP1, UR20, 0x1f0, URZ ;  /* 0x000001f014187890 */ /* 0x000fe2000ff3e03f */
[----:B------:R-:W-:Y:S01]  /*a9c0*/  R2UR UR10, R14 ;  /* 0x000000000e0a72ca */ /* 0x000fe200000e0000 */
[--C-:B------:R-:W-:Y:S01]  /*a9d0*/  IMAD R5, R5, 0x2, R13.reuse ;  /* 0x0000000205057824 */ /* 0x100fe200078e020d */
[----:B------:R-:W-:Y:S01]  /*a9e0*/  R2UR UR12, R2 ;  /* 0x00000000020c72ca */ /* 0x000fe200000e0000 */
[----:B------:R-:W-:Y:S01]  /*a9f0*/  IMAD R13, R4, 0x8000, R13 ;  /* 0x00008000040d7824 */ /* 0x000fe200078e020d */
[----:B------:R-:W-:Y:S01]  /*aa00*/  R2UR UR18, R22 ;  /* 0x00000000161272ca */ /* 0x000fe200000e0000 */
[----:B------:R-:W-:Y:S01]  /*aa10*/  VIADD R4, R4, 0x1 ;  /* 0x0000000104047836 */ /* 0x000fe20000000000 */
[----:B------:R-:W-:Y:S01]  /*aa20*/  R2UR UR5, R5 ;  /* 0x00000000050572ca */ /* 0x000fe200000e0000 */
[----:B------:R-:W-:Y:S01]  /*aa30*/  UIADD3.X UR25, URZ, UR21, URZ, UP1, !UPT ;  /* 0x000000153f197290 */ /* 0x000fe20008ffe43f */
[----:B------:R-:W-:Y:S01]  /*aa40*/  R2UR UR8, R13 ;  /* 0x000000000d0872ca */ /* 0x000fe200000e0000 */
[----:B------:R-:W-:Y:S01]  /*aa50*/  UMOV UR19, 0x30000 ;  /* 0x0003000000137882 */ /* 0x000fe20000000000 */
[----:B------:R-:W-:Y:S01]  /*aa60*/  ISETP.GT.AND P3, PT, R15, 0x1, PT ;  /* 0x000000010f00780c */ /* 0x000fe20003f64270 */
[----:B------:R-:W-:Y:S01]  /*aa70*/  UMOV UR6, 0x0 ;  /* 0x0000000000067882 */ /* 0x000fe20000000000 */
[----:B------:R-:W-:Y:S01]  /*aa80*/  UMOV UR7, 0x10000000 ;  /* 0x1000000000077882 */ /* 0x000fe20000000000 */
[----:B------:R-:W-:Y:S01]  /*aa90*/  ISETP.NE.AND P1, PT, R4, 0x5, PT ;  /* 0x000000050400780c */ /* 0x000fe20003f25270 */
[----:B------:R-:W-:-:S03]  /*aaa0*/  VIADD R14, R14, 0x40 ;  /* 0x000000400e0e7836 */ /* 0x000fc60000000000 */
[----:B------:R-:W-:Y:S02]  /*aab0*/  SEL R10, RZ, 0x1, P1 ;  /* 0x00000001ff0a7807 */ /* 0x000fe40000800000 */
[----:B------:R-:W-:Y:S01]  /*aac0*/  UIADD3 UR13, UR5, 0x180, URZ ;  /* 0x00000180050d7890 */ /* 0x000fe2000fffe03f */
[----:B------:R-:W-:Y:S01]  /*aad0*/  SEL R4, R4, RZ, P1 ;  /* 0x000000ff04047207 */ /* 0x000fe20000800000 */
[----:B------:R-:W-:Y:S01]  /*aae0*/  UIADD3.X UR5, URZ, UR21, URZ, UP0, !UPT ;  /* 0x000000153f057290 */ /* 0x000fe200087fe43f */
[----:B------:R-:W-:Y:S01]  /*aaf0*/  LOP3.LUT R3, R3, R10, RZ, 0x3c, !PT ;  /* 0x0000000a03037212 */ /* 0x000fe200078e3cff */
[----:B------:R-:W-:-:S03]  /*ab00*/  UIADD3 UR14, UR8, 0xa180, URZ ;  /* 0x0000a180080e7890 */ /* 0x000fc6000fffe03f */
[----:B------:R-:W-:-:S04]  /*ab10*/  UMOV UR8, UR13 ;  /* 0x0000000d00087c82 */ /* 0x000fc80008000000 */
[----:B------:R0:W-:Y:S02]  /*ab20*/  UTMALDG.3D.MULTICAST [UR8], [UR4], UR19, desc[UR6] ;  /* 0x00000608040073b4 */ /* 0x0001e40008011813 */
[----:B0-----:R-:W-:Y:S01]  /*ab30*/  UMOV UR8, UR14 ;  /* 0x0000000e00087c82 */ /* 0x001fe20008000000 */
[----:B------:R-:W-:Y:S02]  /*ab40*/  UMOV UR11, UR18 ;  /* 0x00000012000b7c82 */ /* 0x000fe40008000000 */
[----:B------:R0:W-:Y:S02]  /*ab50*/  UTMALDG.3D [UR8], [UR24], desc[UR6] ;  /* 0x00000608180075b4 */ /* 0x0001e40008011000 */
[----:B0-----:R-:W-:Y:S05]  /*ab60*/  @P3 BRA `(.L_x_302) ;  /* 0xfffffffc00383947 */ /* 0x001fea000383ffff */
.L_x_298:
[----:B------:R-:W-:Y:S05]  /*ab70*/  BSYNC B1 ;  /* 0x0000000000017941 */ /* 0x000fea0003800000 */
.L_x_297:
[----:B------:R-:W2:Y:S01]  /*ab80*/  LDL.64 R12, [R1] ;  /* 0x00000000010c7983 */ /* 0x000ea20000100a00 */
[----:B------:R-:W-:Y:S01]  /*ab90*/  LOP3.LUT P4, RZ, R9, 0xff, RZ, 0xc0, !PT ;  /* 0x000000ff09ff7812 */ /* 0x000fe2000788c0ff */
[----:B------:R-:W-:Y:S01]  /*aba0*/  VIADD R8, R8, UR40 ;  /* 0x0000002808087c36 */ /* 0x000fe20008000000 */
[----:B------:R-:W-:Y:S01]  /*abb0*/  ULDC.64 UR4, c[0x0][0x650] ;  /* 0x0001940000047ab9 */ /* 0x000fe20000000a00 */
[----:B------:R-:W-:Y:S01]  /*abc0*/  IMAD.U32 R5, RZ, RZ, UR40 ;  /* 0x00000028ff057e24 */ /* 0x000fe2000f8e00ff */
[----:B------:R-:W-:Y:S01]  /*abd0*/  UISETP.GE.U32.AND UP0, UPT, UR40, 0x5, UPT ;  /* 0x000000052800788c */ /* 0x000fe2000bf06070 */
[----:B------:R-:W-:Y:S01]  /*abe0*/  BSSY B1, `(.L_x_303) ;  /* 0x000006f000017945 */ /* 0x000fe20003800000 */
[----:B------:R-:W-:Y:S01]  /*abf0*/  ISETP.GT.U32.AND P1, PT, R8, 0x4, PT ;  /* 0x000000040800780c */ /* 0x000fe20003f24070 */
[----:B------:R-:W-:Y:S01]  /*ac00*/  IMAD.MOV.U32 R19, RZ, RZ, -0x1 ;  /* 0xffffffffff137424 */ /* 0x000fe200078e00ff */
[----:B------:R-:W-:Y:S01]  /*ac10*/  PRMT R9, RZ, 0x7610, R9 ;  /* 0x00007610ff097816 */ /* 0x000fe20000000009 */
[----:B------:R-:W-:Y:S01]  /*ac20*/  IMAD.MOV.U32 R22, RZ, RZ, -0x1 ;  /* 0xffffffffff167424 */ /* 0x000fe200078e00ff */
[----:B------:R-:W-:-:S02]  /*ac30*/  ISETP.LT.U32.AND P1, PT, R5, 0x5, P1 ;  /* 0x000000050500780c */ /* 0x000fc40000f21070 */
[----:B------:R-:W-:Y:S01]  /*ac40*/  PLOP3.LUT P3, PT, PT, PT, UP0, 0x80, 0x0 ;  /* 0x000000000000781c */ /* 0x000fe20003f6f008 */
[----:B------:R-:W0:Y:S01]  /*ac50*/  @P4 S2R R7, SR_CgaCtaId ;  /* 0x0000000000074919 */ /* 0x000e220000008800 */
[----:B------:R-:W-:-:S04]  /*ac60*/  @P4 MOV R2, 0x400 ;  /* 0x0000040000024802 */ /* 0x000fc80000000f00 */
[----:B0-----:R-:W-:Y:S01]  /*ac70*/  @P4 LEA R4, R7, R2, 0x18 ;  /* 0x0000000207044211 */ /* 0x001fe200078ec0ff */
[----:B------:R-:W-:-:S03]  /*ac80*/  IMAD.WIDE.U32 R2, R8, -0x33333333, RZ ;  /* 0xcccccccd08027825 */ /* 0x000fc600078e00ff */
[----:B------:R0:W-:Y:S01]  /*ac90*/  @P4 SYNCS.ARRIVE.TRANS64.A1T0 RZ, [R4+URZ+0x88], RZ ;  /* 0x000088ff04ff49a7 */ /* 0x0001e2000810003f */
[----:B------:R-:W-:Y:S01]  /*aca0*/  IMAD.MOV.U32 R2, RZ, RZ, -0x1 ;  /* 0xffffffffff027424 */ /* 0x000fe200078e00ff */
[----:B------:R-:W-:Y:S02]  /*acb0*/  SHF.R.U32.HI R5, RZ, 0x2, R3 ;  /* 0x00000002ff057819 */ /* 0x000fe40000011603 */
[----:B------:R-:W-:-:S03]  /*acc0*/  SEL R3, RZ, 0x1, !P1 ;  /* 0x00000001ff037807 */ /* 0x000fc60004800000 */
[----:B------:R-:W-:Y:S01]  /*acd0*/  IMAD R8, R5, -0x5, R8 ;  /* 0xfffffffb05087824 */ /* 0x000fe200078e0208 */
[----:B------:R-:W-:Y:S02]  /*ace0*/  LOP3.LUT R0, R0, R3, RZ, 0x3c, !PT ;  /* 0x0000000300007212 */ /* 0x000fe400078e3cff */
[----:B------:R-:W-:Y:S02]  /*acf0*/  PRMT R3, RZ, 0x7610, R3 ;  /* 0x00007610ff037816 */ /* 0x000fe40000000003 */
[----:B------:R-:W-:Y:S02]  /*ad00*/  @P3 LOP3.LUT R0, R0, 0x1, R5, 0x78, !PT ;  /* 0x0000000100003812 */ /* 0x000fe400078e7805 */
[----:B--2---:R-:W-:-:S04]  /*ad10*/  IADD3 R18, P4, R18, R12, RZ ;  /* 0x0000000c12127210 */ /* 0x004fc80007f9e0ff */
[----:B------:R-:W-:Y:S01]  /*ad20*/  ISETP.GE.U32.AND P1, PT, R18, UR4, PT ;  /* 0x0000000412007c0c */ /* 0x000fe2000bf26070 */
[----:B------:R-:W-:-:S05]  /*ad30*/  IMAD.X R17, R17, 0x1, R23, P4 ;  /* 0x0000000111117824 */ /* 0x000fca00020e0617 */
[----:B------:R-:W-:-:S13]  /*ad40*/  ISETP.GE.U32.AND.EX P1, PT, R17, UR5, PT, P1 ;  /* 0x0000000511007c0c */ /* 0x000fda000bf26110 */
[----:B0-----:R-:W-:Y:S05]  /*ad50*/  @P1 BRA `(.L_x_304) ;  /* 0x00000004005c1947 */ /* 0x001fea0003800000 */
[----:B------:R-:W0:Y:S01]  /*ad60*/  S2R R12, SR_CTAID.X ;  /* 0x00000000000c7919 */ /* 0x000e220000002500 */
[----:B------:R-:W-:Y:S01]  /*ad70*/  ULDC.64 UR4, c[0x0][0x628] ;  /* 0x00018a0000047ab9 */ /* 0x000fe20000000a00 */
[----:B------:R-:W1:Y:S01]  /*ad80*/  LDC R13, c[0x0][0x144] ;  /* 0x00005100ff0d7b82 */ /* 0x000e620000000800 */
[----:B------:R-:W-:Y:S01]  /*ad90*/  ISETP.NE.U32.AND P1, PT, RZ, UR4, PT ;  /* 0x00000004ff007c0c */ /* 0x000fe2000bf25070 */
[----:B------:R-:W2:Y:S01]  /*ada0*/  S2R R10, SR_CTAID.Y ;  /* 0x00000000000a7919 */ /* 0x000ea20000002600 */
[----:B------:R-:W-:Y:S01]  /*adb0*/  ULDC UR7, c[0x0][0x630] ;  /* 0x00018c0000077ab9 */ /* 0x000fe20000000800 */
[----:B------:R-:W-:Y:S01]  /*adc0*/  ULDC UR8, c[0x0][0x150] ;  /* 0x0000540000087ab9 */ /* 0x000fe20000000800 */
[----:B------:R-:W-:Y:S01]  /*add0*/  ISETP.NE.AND.EX P1, PT, RZ, UR5, PT, P1 ;  /* 0x00000005ff007c0c */ /* 0x000fe2000bf25310 */
[----:B------:R-:W-:Y:S02]  /*ade0*/  IMAD.MOV.U32 R2, RZ, RZ, R18 ;  /* 0x000000ffff027224 */ /* 0x000fe400078e0012 */
[----:B------:R-:W-:Y:S01]  /*adf0*/  IMAD.MOV.U32 R3, RZ, RZ, R17 ;  /* 0x000000ffff037224 */ /* 0x000fe200078e0011 */
[----:B0-----:R-:W-:-:S09]  /*ae00*/  I2FP.F32.U32 R14, R12 ;  /* 0x0000000c000e7245 */ /* 0x001fd20000201000 */
[----:B------:R-:W-:Y:S05]  /*ae10*/  @!P1 BRA `(.L_x_305) ;  /* 0x0000000000289947 */ /* 0x000fea0003800000 */
[----:B------:R-:W-:Y:S02]  /*ae20*/  ULDC UR6, c[0x0][0x634] ;  /* 0x00018d0000067ab9 */ /* 0x000fe40000000800 */
[----:B------:R-:W-:-:S05]  /*ae30*/  IADD3 R3, P1, R18, UR6, RZ ;  /* 0x0000000612037c10 */ /* 0x000fca000ff3e0ff */
[----:B------:R-:W-:-:S04]  /*ae40*/  IMAD.X R11, RZ, RZ, R17, P1 ;  /* 0x000000ffff0b7224 */ /* 0x000fc800008e0611 */
[----:B------:R-:W-:-:S04]  /*ae50*/  IMAD.WIDE.U32 R4, R11, UR4, RZ ;  /* 0x000000040b047c25 */ /* 0x000fc8000f8e00ff */
[----:B------:R-:W-:-:S04]  /*ae60*/  IMAD.WIDE.U32 R4, P1, R3, UR5, R4 ;  /* 0x0000000503047c25 */ /* 0x000fc8000f820004 */
[----:B------:R-:W-:-:S04]  /*ae70*/  IMAD.WIDE.U32 R2, R3, UR4, RZ ;  /* 0x0000000403027c25 */ /* 0x000fc8000f8e00ff */
[----:B------:R-:W-:Y:S01]  /*ae80*/  IMAD.MOV.U32 R2, RZ, RZ, R5 ;  /* 0x000000ffff027224 */ /* 0x000fe200078e0005 */
[----:B------:R-:W-:Y:S01]  /*ae90*/  IADD3 RZ, P3, R3, R4, RZ ;  /* 0x0000000403ff7210 */ /* 0x000fe20007f7e0ff */
[----:B------:R-:W-:-:S04]  /*aea0*/  IMAD.X R3, RZ, RZ, RZ, P1 ;  /* 0x000000ffff037224 */ /* 0x000fc800008e06ff */
[----:B------:R-:W-:-:S08]  /*aeb0*/  IMAD.WIDE.U32.X R2, R11, UR5, R2, P3 ;  /* 0x000000050b027c25 */ /* 0x000fd000098e0402 */
.L_x_305:
[----:B------:R-:W-:Y:S01]  /*aec0*/  FMUL R14, R14, UR8 ;  /* 0x000000080e0e7c20 */ /* 0x000fe20008400000 */
[--C-:B------:R-:W-:Y:S01]  /*aed0*/  SHF.R.U64 R11, R2, UR7, R3.reuse ;  /* 0x00000007020b7c19 */ /* 0x100fe20008001203 */
[----:B------:R-:W-:Y:S01]  /*aee0*/  ULDC.64 UR4, c[0x0][0x620] ;  /* 0x0001880000047ab9 */ /* 0x000fe20000000a00 */
[----:B------:R-:W-:Y:S01]  /*aef0*/  SHF.R.U32.HI R2, RZ, UR7, R3 ;  /* 0x00000007ff027c19 */ /* 0x000fe20008011603 */
[----:B------:R-:W-:Y:S01]  /*af00*/  IMAD.MOV.U32 R3, RZ, RZ, R17 ;  /* 0x000000ffff037224 */ /* 0x000fe200078e0011 */
[----:B------:R-:W-:Y:S01]  /*af10*/  IADD3 R15, P1, RZ, -R11, RZ ;  /* 0x8000000bff0f7210 */ /* 0x000fe20007f3e0ff */
[----:B------:R-:W0:Y:S01]  /*af20*/  F2I.U32.TRUNC.NTZ R14, R14 ;  /* 0x0000000e000e7305 */ /* 0x000e22000020f000 */
[----:B------:R-:W-:-:S03]  /*af30*/  ULDC.64 UR6, c[0x0][0x640] ;  /* 0x0001900000067ab9 */ /* 0x000fc60000000a00 */
[----:B------:R-:W-:Y:S01]  /*af40*/  IMAD.X R2, RZ, RZ, ~R2, P1 ;  /* 0x000000ffff027224 */ /* 0x000fe200008e0e02 */
[----:B------:R-:W-:-:S03]  /*af50*/  ISETP.NE.U32.AND P1, PT, RZ, UR6, PT ;  /* 0x00000006ff007c0c */ /* 0x000fc6000bf25070 */
[----:B------:R-:W-:Y:S01]  /*af60*/  IMAD R2, R2, UR4, RZ ;  /* 0x0000000402027c24 */ /* 0x000fe2000f8e02ff */
[----:B------:R-:W-:-:S03]  /*af70*/  ISETP.NE.AND.EX P1, PT, RZ, UR7, PT, P1 ;  /* 0x00000007ff007c0c */ /* 0x000fc6000bf25310 */
[C---:B------:R-:W-:Y:S01]  /*af80*/  IMAD R5, R15.reuse, UR5, R2 ;  /* 0x000000050f057c24 */ /* 0x040fe2000f8e0202 */
[----:B------:R-:W-:Y:S01]  /*af90*/  ULDC UR5, c[0x0][0x154] ;  /* 0x0000550000057ab9 */ /* 0x000fe20000000800 */
[----:B------:R-:W-:Y:S02]  /*afa0*/  IMAD.MOV.U32 R2, RZ, RZ, R18 ;  /* 0x000000ffff027224 */ /* 0x000fe400078e0012 */
[----:B0-----:R-:W-:Y:S02]  /*afb0*/  IMAD.MOV R4, RZ, RZ, -R14 ;  /* 0x000000ffff047224 */ /* 0x001fe400078e0a0e */
[----:B------:R-:W-:Y:S01]  /*afc0*/  IMAD.WIDE.U32 R2, R15, UR4, R2 ;  /* 0x000000040f027c25 */ /* 0x000fe2000f8e0002 */
[----:B------:R-:W-:-:S03]  /*afd0*/  ULDC UR4, c[0x0][0x618] ;  /* 0x0001860000047ab9 */ /* 0x000fc60000000800 */
[----:B-1----:R-:W-:Y:S01]  /*afe0*/  IMAD R12, R13, R4, R12 ;  /* 0x000000040d0c7224 */ /* 0x002fe200078e020c */
[----:B--2---:R-:W-:Y:S01]  /*aff0*/  I2FP.F32.U32 R4, R10 ;  /* 0x0000000a00047245 */ /* 0x004fe20000201000 */
[----:B------:R-:W0:Y:S01]  /*b000*/  LDC R13, c[0x0][0x148] ;  /* 0x00005200ff0d7b82 */ /* 0x000e220000000800 */
[----:B------:R-:W-:-:S03]  /*b010*/  IMAD.IADD R3, R3, 0x1, R5 ;  /* 0x0000000103037824 */ /* 0x000fc600078e0205 */
[----:B------:R-:W-:Y:S02]  /*b020*/  FMUL R4, R4, UR5 ;  /* 0x0000000504047c20 */ /* 0x000fe40008400000 */
[--C-:B------:R-:W-:Y:S02]  /*b030*/  SHF.R.U64 R14, R2, UR4, R3.reuse ;  /* 0x00000004020e7c19 */ /* 0x100fe40008001203 */
[----:B------:R-:W-:Y:S01]  /*b040*/  SHF.R.U32.HI R3, RZ, UR4, R3 ;  /* 0x00000004ff037c19 */ /* 0x000fe20008011603 */
[----:B------:R1:W2:Y:S01]  /*b050*/  F2I.U32.TRUNC.NTZ R20, R4 ;  /* 0x0000000400147305 */ /* 0x0002a2000020f000 */
[----:B------:R-:W-:Y:S02]  /*b060*/  ULDC UR4, c[0x0][0x608] ;  /* 0x0001820000047ab9 */ /* 0x000fe40000000800 */
[--C-:B------:R-:W-:Y:S02]  /*b070*/  SHF.R.U64 R19, R14, UR4, R3.reuse ;  /* 0x000000040e137c19 */ /* 0x100fe40008001203 */
[----:B------:R-:W-:Y:S01]  /*b080*/  SHF.R.U32.HI R2, RZ, UR4, R3 ;  /* 0x00000004ff027c19 */ /* 0x000fe20008011603 */
[----:B------:R-:W-:-:S03]  /*b090*/  ULDC UR4, c[0x0][0x658] ;  /* 0x0001960000047ab9 */ /* 0x000fc60000000800 */
[--C-:B------:R-:W-:Y:S02]  /*b0a0*/  SHF.R.U64 R15, R19, UR4, R2.reuse ;  /* 0x00000004130f7c19 */ /* 0x100fe40008001202 */
[----:B------:R-:W-:-:S03]  /*b0b0*/  SHF.R.U32.HI R21, RZ, UR4, R2 ;  /* 0x00000004ff157c19 */ /* 0x000fc60008011602 */
[----:B------:R-:W-:Y:S02]  /*b0c0*/  IMAD.MOV.U32 R2, RZ, RZ, R15 ;  /* 0x000000ffff027224 */ /* 0x000fe400078e000f */
[----:B------:R-:W-:Y:S01]  /*b0d0*/  IMAD.MOV.U32 R3, RZ, RZ, R21 ;  /* 0x000000ffff037224 */ /* 0x000fe200078e0015 */
[----:B-12---:R-:W-:Y:S06]  /*b0e0*/  @!P1 BRA `(.L_x_306) ;  /* 0x0000000000289947 */ /* 0x006fec0003800000 */
        /* <DEDUP_REMOVED lines=10> */
.L_x_306:
[----:B------:R-:W1:Y:S01]  /*b190*/  LDC R4, c[0x0][0x65c] ;  /* 0x00019700ff047b82 */ /* 0x000e620000000800 */
[----:B------:R-:W-:Y:S01]  /*b1a0*/  ULDC UR4, c[0x0][0x648] ;  /* 0x0001920000047ab9 */ /* 0x000fe20000000800 */
[----:B------:R-:W-:Y:S01]  /*b1b0*/  LOP3.LUT R19, R19, UR16, RZ, 0xc0, !PT ;  /* 0x0000001013137c12 */ /* 0x000fe2000f8ec0ff */
[----:B------:R-:W-:Y:S01]  /*b1c0*/  IMAD.MOV R20, RZ, RZ, -R20 ;  /* 0x000000ffff147224 */ /* 0x000fe200078e0a14 */
[----:B------:R-:W-:Y:S01]  /*b1d0*/  SHF.R.U64 R2, R2, UR4, R3 ;  /* 0x0000000402027c19 */ /* 0x000fe20008001203 */
[----:B------:R-:W-:Y:S01]  /*b1e0*/  ULDC UR4, c[0x0][0x638] ;  /* 0x00018e0000047ab9 */ /* 0x000fe20000000800 */
[----:B------:R-:W-:Y:S01]  /*b1f0*/  LOP3.LUT R14, R14, UR15, RZ, 0xc0, !PT ;  /* 0x0000000f0e0e7c12 */ /* 0x000fe2000f8ec0ff */
[----:B------:R-:W-:Y:S01]  /*b200*/  ULDC UR5, c[0x0][0x610] ;  /* 0x0001840000057ab9 */ /* 0x000fe20000000800 */
[----:B------:R-:W-:Y:S02]  /*b210*/  IMAD.MOV.U32 R3, RZ, RZ, 0x1 ;  /* 0x00000001ff037424 */ /* 0x000fe400078e00ff */
[----:B------:R-:W-:Y:S01]  /*b220*/  IMAD R19, R2, UR17, R19 ;  /* 0x0000001102137c24 */ /* 0x000fe2000f8e0213 */
[----:B-1----:R-:W-:Y:S01]  /*b230*/  ISETP.NE.AND P1, PT, R4, 0x1, PT ;  /* 0x000000010400780c */ /* 0x002fe20003f25270 */
[----:B------:R-:W-:-:S02]  /*b240*/  IMAD.MOV R4, RZ, RZ, -R2 ;  /* 0x000000ffff047224 */ /* 0x000fc400078e0a02 */
[----:B------:R-:W-:Y:S02]  /*b250*/  IMAD.MOV.U32 R2, RZ, RZ, R11 ;  /* 0x000000ffff027224 */ /* 0x000fe400078e000b */
[----:B------:R-:W-:Y:S01]  /*b260*/  IMAD R15, R4, UR4, R15 ;  /* 0x00000004040f7c24 */ /* 0x000fe2000f8e020f */
[----:B------:R-:W-:-:S03]  /*b270*/  ULDC UR4, c[0x0][0x600] ;  /* 0x0001800000047ab9 */ /* 0x000fc60000000800 */
[----:B------:R-:W-:-:S04]  /*b280*/  IMAD R15, R15, UR4, R14 ;  /* 0x000000040f0f7c24 */ /* 0x000fc8000f8e020e */
[----:B0-----:R-:W-:-:S04]  /*b290*/  @P1 IMAD R12, R13, R20, R10 ;  /* 0x000000140d0c1224 */ /* 0x001fc800078e020a */
[----:B------:R-:W-:-:S05]  /*b2a0*/  IMAD R12, R19, UR5, R12 ;  /* 0x00000005130c7c24 */ /* 0x000fca000f8e020c */
[----:B------:R-:W-:Y:S02]  /*b2b0*/  SEL R22, R15, R12, !P1 ;  /* 0x0000000c0f167207 */ /* 0x000fe40004800000 */
[----:B------:R-:W-:-:S07]  /*b2c0*/  SEL R19, R12, R15, !P1 ;  /* 0x0000000f0c137207 */ /* 0x000fce0004800000 */
.L_x_304:
[----:B------:R-:W-:Y:S05]  /*b2d0*/  BSYNC B1 ;  /* 0x0000000000017941 */ /* 0x000fea0003800000 */
.L_x_303:
[----:B------:R-:W-:-:S13]  /*b2e0*/  LOP3.LUT P1, RZ, R3, 0xff, RZ, 0xc0, !PT ;  /* 0x000000ff03ff7812 */ /* 0x000fda000782c0ff */
[----:B------:R-:W-:Y:S05]  /*b2f0*/  @P1 BRA `(.L_x_307) ;  /* 0xfffffff4001c1947 */ /* 0x000fea000383ffff */
[----:B------:R-:W-:Y:S05]  /*b300*/  BSYNC B0 ;  /* 0x0000000000007941 */ /* 0x000fea0003800000 */
.L_x_295:
[----:B------:R-:W-:-:S03]  /*b310*/  UMOV UR4, 0xffffffff ;  /* 0xffffffff00047882 */ /* 0x000fc60000000000 */
[----:B------:R-:W-:Y:S05]  /*b320*/  BRA.DIV UR4, `(.L_x_308) ;  /* 0x0000000604647947 */ /* 0x000fea000b800000 */
[----:B------:R-:W-:-:S13]  /*b330*/  ELECT P6, URZ, PT ;  /* 0x00000000003f782f */ /* 0x000fda00038c0000 */
.L_x_325:
[----:B------:R-:W-:Y:S04]  /*b340*/  BSSY B0, `(.L_x_309) ;  /* 0x0000034000007945 */ /* 0x000fe80003800000 */
[----:B------:R-:W-:Y:S05]  /*b350*/  @!P6 BRA `(.L_x_310) ;  /* 0x0000000000c8e947 */ /* 0x000fea0003800000 */
[----:B------:R-:W-:-:S04]  /*b360*/  LOP3.LUT R16, R16, 0x2, RZ, 0xfc, !PT ;  /* 0x0000000210107812 */ /* 0x000fc800078efcff */
[----:B------:R-:W-:-:S13]  /*b370*/  ISETP.NE.AND P0, PT, R16, 0x3, PT ;  /* 0x000000031000780c */ /* 0x000fda0003f05270 */
[----:B------:R-:W-:Y:S05]  /*b380*/  @!P0 BRA `(.L_x_311) ;  /* 0x0000000000048947 */ /* 0x000fea0003800000 */
[----:B------:R-:W-:Y:S01]  /*b390*/  BPT.TRAP 0x1 ;  /* 0x000000040000795c */ /* 0x000fe20000300000 */
.L_x_311:
[----:B------:R-:W0:Y:S01]  /*b3a0*/  S2R R3, SR_CgaCtaId ;  /* 0x0000000000037919 */ /* 0x000e220000008800 */
[----:B------:R-:W-:-:S04]  /*b3b0*/  MOV R2, 0x400 ;  /* 0x0000040000027802 */ /* 0x000fc80000000f00 */
[----:B0-----:R-:W-:Y:S02]  /*b3c0*/  LEA R3, R3, R2, 0x18 ;  /* 0x0000000203037211 */ /* 0x001fe400078ec0ff */
[----:B------:R-:W-:-:S03]  /*b3d0*/  SHF.L.U32 R2, R0, 0x1f, RZ ;  /* 0x0000001f00027819 */ /* 0x000fc600000006ff */
[----:B------:R-:W-:-:S04]  /*b3e0*/  VIADD R3, R3, 0x28 ;  /* 0x0000002803037836 */ /* 0x000fc80000000000 */
[C---:B------:R-:W-:Y:S02]  /*b3f0*/  IMAD R7, R8.reuse, 0x8, R3 ;  /* 0x0000000808077824 */ /* 0x040fe400078e0203 */
[----:B------:R-:W-:Y:S02]  /*b400*/  VIADD R8, R8, 0x1 ;  /* 0x0000000108087836 */ /* 0x000fe40000000000 */
[----:B------:R-:W0:Y:S03]  /*b410*/  SYNCS.PHASECHK.TRANS64.TRYWAIT P0, [R7+URZ], R2 ;  /* 0x00000002070075a7 */ /* 0x000e26000800017f */
[----:B------:R-:W-:-:S04]  /*b420*/  ISETP.NE.AND P1, PT, R8, 0x5, PT ;  /* 0x000000050800780c */ /* 0x000fc80003f25270 */
[----:B------:R-:W-:Y:S02]  /*b430*/  SEL R5, RZ, 0x1, P1 ;  /* 0x00000001ff057807 */ /* 0x000fe40000800000 */
[----:B------:R-:W-:Y:S02]  /*b440*/  SEL R8, R8, RZ, P1 ;  /* 0x000000ff08087207 */ /* 0x000fe40000800000 */
[----:B------:R-:W-:-:S03]  /*b450*/  LOP3.LUT R5, R0, R5, RZ, 0x3c, !PT ;  /* 0x0000000500057212 */ /* 0x000fc600078e3cff */
[----:B------:R-:W-:Y:S01]  /*b460*/  IMAD R9, R8, 0x8, R3 ;  /* 0x0000000808097824 */ /* 0x000fe200078e0203 */
[----:B------:R-:W-:Y:S01]  /*b470*/  SHF.L.U32 R4, R5, 0x1f, RZ ;  /* 0x0000001f05047819 */ /* 0x000fe200000006ff */
[----:B0-----:R-:W-:Y:S06]  /*b480*/  @!P0 BRA `(.L_x_312) ;  /* 0x00000004002c8947 */ /* 0x001fec0003800000 */
.L_x_326:
[----:B------:R-:W1:Y:S01]  /*b490*/  SYNCS.PHASECHK.TRANS64.TRYWAIT P0, [R9+URZ], R4 ;  /* 0x00000004090075a7 */ /* 0x000e62000800017f */
[----:B------:R-:W-:-:S05]  /*b4a0*/  VIADD R0, R8, 0x1 ;  /* 0x0000000108007836 */ /* 0x000fca0000000000 */
[----:B------:R-:W-:-:S04]  /*b4b0*/  ISETP.NE.AND P1, PT, R0, 0x5, PT ;  /* 0x000000050000780c */ /* 0x000fc80003f25270 */
[----:B0-----:R-:W-:Y:S02]  /*b4c0*/  SEL R2, RZ, 0x1, P1 ;  /* 0x00000001ff027807 */ /* 0x001fe40000800000 */
[----:B------:R-:W-:Y:S02]  /*b4d0*/  SEL R0, R0, RZ, P1 ;  /* 0x000000ff00007207 */ /* 0x000fe40000800000 */
[----:B------:R-:W-:-:S03]  /*b4e0*/  LOP3.LUT R7, R5, R2, RZ, 0x3c, !PT ;  /* 0x0000000205077212 */ /* 0x000fc600078e3cff */
[----:B------:R-:W-:Y:S01]  /*b4f0*/  IMAD R6, R0, 0x8, R3 ;  /* 0x0000000800067824 */ /* 0x000fe200078e0203 */
[----:B------:R-:W-:Y:S01]  /*b500*/  SHF.L.U32 R5, R7, 0x1f, RZ ;  /* 0x0000001f07057819 */ /* 0x000fe200000006ff */
[----:B-1----:R-:W-:Y:S06]  /*b510*/  @!P0 BRA `(.L_x_313) ;  /* 0x00000004001c8947 */ /* 0x002fec0003800000 */
.L_x_327:
[----:B------:R-:W1:Y:S01]  /*b520*/  SYNCS.PHASECHK.TRANS64.TRYWAIT P0, [R6+URZ], R5 ;  /* 0x00000005060075a7 */ /* 0x000e62000800017f */
[----:B------:R-:W-:-:S05]  /*b530*/  VIADD R0, R0, 0x1 ;  /* 0x0000000100007836 */ /* 0x000fca0000000000 */
[----:B------:R-:W-:-:S04]  /*b540*/  ISETP.NE.AND P1, PT, R0, 0x5, PT ;  /* 0x000000050000780c */ /* 0x000fc80003f25270 */
[----:B------:R-:W-:Y:S02]  /*b550*/  SEL R2, RZ, 0x1, P1 ;  /* 0x00000001ff027807 */ /* 0x000fe40000800000 */
[----:B------:R-:W-:Y:S02]  /*b560*/  SEL R0, R0, RZ, P1 ;  /* 0x000000ff00007207 */ /* 0x000fe40000800000 */
[----:B------:R-:W-:-:S03]  /*b570*/  LOP3.LUT R7, R7, R2, RZ, 0x3c, !PT ;  /* 0x0000000207077212 */ /* 0x000fc600078e3cff */
[----:B0-----:R-:W-:Y:S01]  /*b580*/  IMAD R9, R0, 0x8, R3 ;  /* 0x0000000800097824 */ /* 0x001fe200078e0203 */
[----:B------:R-:W-:Y:S01]  /*b590*/  SHF.L.U32 R4, R7, 0x1f, RZ ;  /* 0x0000001f07047819 */ /* 0x000fe200000006ff */
[----:B-1----:R-:W-:Y:S06]  /*b5a0*/  @!P0 BRA `(.L_x_314) ;  /* 0x00000004000c8947 */ /* 0x002fec0003800000 */
.L_x_328:
[----:B------:R-:W1:Y:S01]  /*b5b0*/  SYNCS.PHASECHK.TRANS64.TRYWAIT P0, [R9+URZ], R4 ;  /* 0x00000004090075a7 */ /* 0x000e62000800017f */
[----:B------:R-:W-:-:S05]  /*b5c0*/  VIADD R0, R0, 0x1 ;  /* 0x0000000100007836 */ /* 0x000fca0000000000 */
[----:B------:R-:W-:-:S04]  /*b5d0*/  ISETP.NE.AND P1, PT, R0, 0x5, PT ;  /* 0x000000050000780c */ /* 0x000fc80003f25270 */
[----:B------:R-:W-:Y:S02]  /*b5e0*/  SEL R2, RZ, 0x1, P1 ;  /* 0x00000001ff027807 */ /* 0x000fe40000800000 */
[----:B------:R-:W-:Y:S02]  /*b5f0*/  SEL R0, R0, RZ, P1 ;  /* 0x000000ff00007207 */ /* 0x000fe40000800000 */
[----:B------:R-:W-:Y:S01]  /*b600*/  LOP3.LUT R2, R7, R2, RZ, 0x3c, !PT ;  /* 0x0000000207027212 */ /* 0x000fe200078e3cff */
[----:B-1----:R-:W-:Y:S06]  /*b610*/  @!P0 BRA `(.L_x_315) ;  /* 0x0000000400048947 */ /* 0x002fec0003800000 */
.L_x_329:
[----:B------:R-:W-:Y:S01]  /*b620*/  IMAD R3, R0, 0x8, R3 ;  /* 0x0000000800037824 */ /* 0x000fe200078e0203 */
[----:B------:R-:W-:-:S07]  /*b630*/  SHF.L.U32 R0, R2, 0x1f, RZ ;  /* 0x0000001f02007819 */ /* 0x000fce00000006ff */
.L_x_316:
[----:B--2---:R2:W3:Y:S02]  /*b640*/  SYNCS.PHASECHK.TRANS64.TRYWAIT P0, [R3+URZ], R0 ;  /* 0x00000000030075a7 */ /* 0x0044e4000800017f */
[----:B---3--:R-:W-:Y:S05]  /*b650*/  @!P0 NANOSLEEP.SYNCS 0x989680 ;  /* 0x009896800000895d */ /* 0x008fea0003900000 */
[----:B------:R-:W3:Y:S02]  /*b660*/  @!P0 SYNCS.PHASECHK.TRANS64 P0, [R3+URZ], R0 ;  /* 0x00000000030085a7 */ /* 0x000ee4000800007f */
[----:B---3--:R-:W-:Y:S05]  /*b670*/  @!P0 BRA `(.L_x_316) ;  /* 0xfffffffc00f08947 */ /* 0x008fea000383ffff */
.L_x_310:
[----:B------:R-:W-:Y:S05]  /*b680*/  BSYNC B0 ;  /* 0x0000000000007941 */ /* 0x000fea0003800000 */
.L_x_309:
[----:B------:R-:W-:Y:S05]  /*b690*/  EXIT ;  /* 0x000000000000794d */ /* 0x000fea0003800000 */
.L_x_19:
[----:B-1----:R1:W2:Y:S02]  /*b6a0*/  SYNCS.PHASECHK.TRANS64.TRYWAIT P0, [R161+URZ], R0 ;  /* 0x00000000a10075a7 */ /* 0x0022a4000800017f */
[----:B--2---:R-:W-:Y:S05]  /*b6b0*/  @!P0 NANOSLEEP.SYNCS 0x989680 ;  /* 0x009896800000895d */ /* 0x004fea0003900000 */
[----:B------:R-:W2:Y:S02]  /*b6c0*/  @!P0 SYNCS.PHASECHK.TRANS64 P0, [R161+URZ], R0 ;  /* 0x00000000a10085a7 */ /* 0x000ea4000800007f */
[----:B--2---:R-:W-:Y:S05]  /*b6d0*/  @!P0 BRA `(.L_x_19) ;  /* 0xfffffffc00f08947 */ /* 0x004fea000383ffff */
[----:B------:R-:W-:Y:S05]  /*b6e0*/  BRA `(.L_x_317) ;  /* 0xffffff5c00e87947 */ /* 0x000fea000383ffff */
.L_x_24:
[----:B--2---:R2:W3:Y:S02]  /*b6f0*/  SYNCS.PHASECHK.TRANS64.TRYWAIT P1, [R3+URZ], R0 ;  /* 0x00000000030075a7 */ /* 0x0044e4000802017f */
[----:B---3--:R-:W-:Y:S05]  /*b700*/  @!P1 NANOSLEEP.SYNCS 0x989680 ;  /* 0x009896800000995d */ /* 0x008fea0003900000 */
[----:B------:R-:W3:Y:S02]  /*b710*/  @!P1 SYNCS.PHASECHK.TRANS64 P1, [R3+URZ], R0 ;  /* 0x00000000030095a7 */ /* 0x000ee4000802007f */
[----:B---3--:R-:W-:Y:S05]  /*b720*/  @!P1 BRA `(.L_x_24) ;  /* 0xfffffffc00f09947 */ /* 0x008fea000383ffff */
[----:B------:R-:W-:Y:S05]  /*b730*/  BRA `(.L_x_23) ;  /* 0xffffff6000547947 */ /* 0x000fea000383ffff */
.L_x_29:
[----:B--2---:R-:W-:-:S04]  /*b740*/  IMAD.U32 R5, RZ, RZ, UR4 ;  /* 0x00000004ff057e24 */ /* 0x004fc8000f8e00ff */
[----:B------:R2:W3:Y:S03]  /*b750*/  SYNCS.PHASECHK.TRANS64.TRYWAIT P1, [R5+URZ], R4 ;  /* 0x00000004050075a7 */ /* 0x0004e6000802017f */
[----:B---3--:R-:W-:Y:S05]  /*b760*/  @!P1 NANOSLEEP.SYNCS 0x989680 ;  /* 0x009896800000995d */ /* 0x008fea0003900000 */
[----:B------:R-:W3:Y:S02]  /*b770*/  @!P1 SYNCS.PHASECHK.TRANS64 P1, [R5+URZ], R4 ;  /* 0x00000004050095a7 */ /* 0x000ee4000802007f */
[----:B---3--:R-:W-:Y:S05]  /*b780*/  @!P1 BRA `(.L_x_29) ;  /* 0xfffffffc00ec9947 */ /* 0x008fea000383ffff */
[----:B------:R-:W-:Y:S05]  /*b790*/  BRA `(.L_x_28) ;  /* 0xffffff6400307947 */ /* 0x000fea000383ffff */
.L_x_35:
[----:B-1----:R1:W2:Y:S02]  /*b7a0*/  SYNCS.PHASECHK.TRANS64.TRYWAIT P0, [R161+URZ+0x10], R0 ;  /* 0x00001000a10075a7 */ /* 0x0022a4000800017f */
[----:B--2---:R-:W-:Y:S05]  /*b7b0*/  @!P0 NANOSLEEP.SYNCS 0x989680 ;  /* 0x009896800000895d */ /* 0x004fea0003900000 */
[----:B------:R-:W2:Y:S02]  /*b7c0*/  @!P0 SYNCS.PHASECHK.TRANS64 P0, [R161+URZ+0x10], R0 ;  /* 0x00001000a10085a7 */ /* 0x000ea4000800007f */
[----:B--2---:R-:W-:Y:S05]  /*b7d0*/  @!P0 BRA `(.L_x_35) ;  /* 0xfffffffc00f08947 */ /* 0x004fea000383ffff */
[----:B------:R-:W-:Y:S05]  /*b7e0*/  BRA `(.L_x_318) ;  /* 0xffffff6800887947 */ /* 0x000fea000383ffff */
.L_x_296:
[----:B------:R-:W-:Y:S01]  /*b7f0*/  BSSY B1, `(.L_x_319) ;  /* 0x0000006000017945 */ /* 0x000fe20003800000 */
[----:B------:R-:W-:-:S07]  /*b800*/  IMAD.MOV.U32 R15, RZ, RZ, -0x1 ;  /* 0xffffffffff0f7424 */ /* 0x000fce00078e00ff */
[----:B-----5:R-:W-:Y:S05]  /*b810*/  WARPSYNC.COLLECTIVE R15, `(.L_x_320) ;  /* 0x000000000f0c7348 */ /* 0x020fea0003c00000 */
[----:B------:R-:W-:Y:S02]  /*b820*/  ELECT P6, UR62, PT ;  /* 0x00000000003e782f */ /* 0x000fe400038c0000 */
[----:B------:R-:W-:Y:S01]  /*b830*/  MOV R14, UR62 ;  /* 0x0000003e000e7c02 */ /* 0x000fe20008000f00 */
[----:B-----5:R-:W-:Y:S10]  /*b840*/  ENDCOLLECTIVE ;  /* 0x000000000000791b */ /* 0x020ff40003800000 */
.L_x_320:
[----:B------:R-:W-:Y:S05]  /*b850*/  BSYNC B1 ;  /* 0x0000000000017941 */ /* 0x000fea0003800000 */
.L_x_319:
[----:B------:R-:W-:Y:S05]  /*b860*/  BRA `(.L_x_321) ;  /* 0xffffffec00cc7947 */ /* 0x000fea000383ffff */
.L_x_299:
[----:B-1----:R1:W2:Y:S02]  /*b870*/  SYNCS.PHASECHK.TRANS64.TRYWAIT P1, [R12+URZ+0x28], R5 ;  /* 0x000028050c0075a7 */ /* 0x0022a4000802017f */
[----:B--2---:R-:W-:Y:S05]  /*b880*/  @!P1 NANOSLEEP.SYNCS 0x989680 ;  /* 0x009896800000995d */ /* 0x004fea0003900000 */
[----:B------:R-:W2:Y:S02]  /*b890*/  @!P1 SYNCS.PHASECHK.TRANS64 P1, [R12+URZ+0x28], R5 ;  /* 0x000028050c0095a7 */ /* 0x000ea4000802007f */
[----:B--2---:R-:W-:Y:S05]  /*b8a0*/  @!P1 BRA `(.L_x_299) ;  /* 0xfffffffc00f09947 */ /* 0x004fea000383ffff */
[----:B------:R-:W-:Y:S05]  /*b8b0*/  BRA `(.L_x_322) ;  /* 0xfffffff000087947 */ /* 0x000fea000383ffff */
.L_x_308:
[----:B------:R-:W-:Y:S01]  /*b8c0*/  BSSY B0, `(.L_x_323) ;  /* 0x0000006000007945 */ /* 0x000fe20003800000 */
[----:B------:R-:W-:-:S07]  /*b8d0*/  IMAD.MOV.U32 R15, RZ, RZ, -0x1 ;  /* 0xffffffffff0f7424 */ /* 0x000fce00078e00ff */
[----:B-----5:R-:W-:Y:S05]  /*b8e0*/  WARPSYNC.COLLECTIVE R15, `(.L_x_324) ;  /* 0x000000000f0c7348 */ /* 0x020fea0003c00000 */
[----:B------:R-:W-:Y:S02]  /*b8f0*/  ELECT P6, UR62, PT ;  /* 0x00000000003e782f */ /* 0x000fe400038c0000 */
[----:B------:R-:W-:Y:S01]  /*b900*/  MOV R14, UR62 ;  /* 0x0000003e000e7c02 */ /* 0x000fe20008000f00 */
[----:B-----5:R-:W-:Y:S10]  /*b910*/  ENDCOLLECTIVE ;  /* 0x000000000000791b */ /* 0x020ff40003800000 */
.L_x_324:
[----:B------:R-:W-:Y:S05]  /*b920*/  BSYNC B0 ;  /* 0x0000000000007941 */ /* 0x000fea0003800000 */
.L_x_323:
[----:B------:R-:W-:Y:S05]  /*b930*/  BRA `(.L_x_325) ;  /* 0xfffffff800807947 */ /* 0x000fea000383ffff */
.L_x_312:
[----:B0-----:R0:W1:Y:S02]  /*b940*/  SYNCS.PHASECHK.TRANS64.TRYWAIT P0, [R7+URZ], R2 ;  /* 0x00000002070075a7 */ /* 0x001064000800017f */
[----:B-1----:R-:W-:Y:S05]  /*b950*/  @!P0 NANOSLEEP.SYNCS 0x989680 ;  /* 0x009896800000895d */ /* 0x002fea0003900000 */
[----:B------:R-:W1:Y:S02]  /*b960*/  @!P0 SYNCS.PHASECHK.TRANS64 P0, [R7+URZ], R2 ;  /* 0x00000002070085a7 */ /* 0x000e64000800007f */
[----:B-1----:R-:W-:Y:S05]  /*b970*/  @!P0 BRA `(.L_x_312) ;  /* 0xfffffffc00f08947 */ /* 0x002fea000383ffff */
[----:B------:R-:W-:Y:S05]  /*b980*/  BRA `(.L_x_326) ;  /* 0xfffffff800c07947 */ /* 0x000fea000383ffff */
.L_x_313:
[----:B0-----:R0:W1:Y:S02]  /*b990*/  SYNCS.PHASECHK.TRANS64.TRYWAIT P0, [R9+URZ], R4 ;  /* 0x00000004090075a7 */ /* 0x001064000800017f */
[----:B-1----:R-:W-:Y:S05]  /*b9a0*/  @!P0 NANOSLEEP.SYNCS 0x989680 ;  /* 0x009896800000895d */ /* 0x002fea0003900000 */
[----:B------:R-:W1:Y:S02]  /*b9b0*/  @!P0 SYNCS.PHASECHK.TRANS64 P0, [R9+URZ], R4 ;  /* 0x00000004090085a7 */ /* 0x000e64000800007f */
[----:B-1----:R-:W-:Y:S05]  /*b9c0*/  @!P0 BRA `(.L_x_313) ;  /* 0xfffffffc00f08947 */ /* 0x002fea000383ffff */
[----:B------:R-:W-:Y:S05]  /*b9d0*/  BRA `(.L_x_327) ;  /* 0xfffffff800d07947 */ /* 0x000fea000383ffff */
.L_x_314:
[----:B0-----:R0:W1:Y:S02]  /*b9e0*/  SYNCS.PHASECHK.TRANS64.TRYWAIT P0, [R6+URZ], R5 ;  /* 0x00000005060075a7 */ /* 0x001064000800017f */
[----:B-1----:R-:W-:Y:S05]  /*b9f0*/  @!P0 NANOSLEEP.SYNCS 0x989680 ;  /* 0x009896800000895d */ /* 0x002fea0003900000 */
[----:B------:R-:W1:Y:S02]  /*ba00*/  @!P0 SYNCS.PHASECHK.TRANS64 P0, [R6+URZ], R5 ;  /* 0x00000005060085a7 */ /* 0x000e64000800007f */
[----:B-1----:R-:W-:Y:S05]  /*ba10*/  @!P0 BRA `(.L_x_314) ;  /* 0xfffffffc00f08947 */ /* 0x002fea000383ffff */
[----:B------:R-:W-:Y:S05]  /*ba20*/  BRA `(.L_x_328) ;  /* 0xfffffff800e07947 */ /* 0x000fea000383ffff */
.L_x_315:
[----:B-1----:R1:W2:Y:S02]  /*ba30*/  SYNCS.PHASECHK.TRANS64.TRYWAIT P0, [R9+URZ], R4 ;  /* 0x00000004090075a7 */ /* 0x0022a4000800017f */
[----:B--2---:R-:W-:Y:S05]  /*ba40*/  @!P0 NANOSLEEP.SYNCS 0x989680 ;  /* 0x009896800000895d */ /* 0x004fea0003900000 */
[----:B------:R-:W2:Y:S02]  /*ba50*/  @!P0 SYNCS.PHASECHK.TRANS64 P0, [R9+URZ], R4 ;  /* 0x00000004090085a7 */ /* 0x000ea4000800007f */
[----:B--2---:R-:W-:Y:S05]  /*ba60*/  @!P0 BRA `(.L_x_315) ;  /* 0xfffffffc00f08947 */ /* 0x004fea000383ffff */
[----:B------:R-:W-:Y:S05]  /*ba70*/  BRA `(.L_x_329) ;  /* 0xfffffff800e87947 */ /* 0x000fea000383ffff */
.L_x_330:
[----:B------:R-:W-:-:S00]  /*ba80*/  BRA `(.L_x_330) ;  /* 0xfffffffc00fc7947 */ /* 0x000fc0000383ffff */
[----:B------:R-:W-:-:S00]  /*ba90*/  NOP ;  /* 0x0000000000007918 */ /* 0x000fc00000000000 */
        /* <DEDUP_REMOVED lines=14> */
.L_x_331:


//--------------------- .nv.global.init           --------------------------
	.section	.nv.global.init,"aw",@progbits
.nv.global.init:
	.type		$str$22,@object
	.size		$str$22,($str$23 - $str$22)
$str$22:
        /*0000*/ 	.byte	0x6b, 0x5f, 0x74, 0x69, 0x6c, 0x65, 0x5f, 0x63, 0x6f, 0x75, 0x6e, 0x74, 0x20, 0x3e, 0x3d, 0x20
        /*0010*/ 	.byte	0x31, 0x00
	.type		$str$23,@object
	.size		$str$23,(__unnamed_1 - $str$23)
$str$23:
        /*0012*/ 	.byte	0x2f, 0x74, 0x6d, 0x70, 0x2f, 0x63, 0x75, 0x74, 0x6c, 0x61, 0x73, 0x73, 0x5f, 0x73, 0x77, 0x65
        /*0022*/ 	.byte	0x65, 0x70, 0x5f, 0x73, 0x72, 0x63, 0x2f, 0x69, 0x6e, 0x63, 0x6c, 0x75, 0x64, 0x65, 0x2f, 0x63
        /*0032*/ 	.byte	0x75, 0x74, 0x6c, 0x61, 0x73, 0x73, 0x2f, 0x67, 0x65, 0x6d, 0x6d, 0x2f, 0x63, 0x6f, 0x6c, 0x6c
        /*0042*/ 	.byte	0x65, 0x63, 0x74, 0x69, 0x76, 0x65, 0x2f, 0x73, 0x6d, 0x39, 0x30, 0x5f, 0x6d, 0x6d, 0x61, 0x5f
        /*0052*/ 	.byte	0x74, 0x6d, 0x61, 0x5f, 0x67, 0x6d, 0x6d, 0x61, 0x5f, 0x73, 0x73, 0x5f, 0x77, 0x61, 0x72, 0x70
        /*0062*/ 	.byte	0x73, 0x70, 0x65, 0x63, 0x69, 0x61, 0x6c, 0x69, 0x7a, 0x65, 0x64, 0x2e, 0x68, 0x70, 0x70, 0x00
	.type		__unnamed_1,@object
	.size		__unnamed_1,(.L_0 - __unnamed_1)
__unnamed_1:
        /*0072*/ 	.byte	0x76, 0x6f, 0x69, 0x64, 0x20, 0x63, 0x75, 0x74, 0x6c, 0x61, 0x73, 0x73, 0x3a, 0x3a, 0x67, 0x65
        /* <DEDUP_REMOVED lines=180> */
        /*0bc2*/ 	.byte	0x3a, 0x3a, 0x69, 0x64, 0x65, 0x6e, 0x74, 0x69, 0x74, 0x79, 0x5d, 0x00
.L_0:


//--------------------- .nv.shared._ZN7cutlass13device_kernelINS_4gemm6kernel13GemmUniversalIN4cute5tupleIJiiiiEEENS1_10collective13CollectiveMmaINS1_34MainloopSm90TmaGmmaWarpSpecializedILi5ENS5_IJNS4_1CILi1EEENSA_ILi2EEESB_EEENS1_32KernelTmaWarpSpecializedPingpongEEENS5_IJNSA_ILi64EEENSA_ILi256EEESG_EEENS_10bfloat16_tENS5_IJlSB_lEEESJ_SK_NS4_8TiledMMAINS4_8MMA_AtomIJNS4_4SM904GMMA28MMA_64x256x16_F32BF16BF16_SSILNSO_5MajorE0ELSQ_0ELNSO_7ScaleInE1ELSR_1EEEEEENS4_6LayoutINS5_IJSB_SB_SB_EEENS5_IJNSA_ILi0EEESW_SW_EEEEENS5_IJNS4_10UnderscoreESZ_SZ_EEEEENS4_23SM90_TMA_LOAD_MULTICASTENS4_14ComposedLayoutINS4_7SwizzleILi3ELi4ELi3EEENS4_18smem_ptr_flag_bitsILi16EEENSU_INS5_IJNSA_ILi8EEESG_EEENS5_IJSG_SB_EEEEEEEvNS4_8identityENS4_13SM90_TMA_LOADES1C_vS1D_EENS_8epilogue10collective6detail29Sm90TmaWarpSpecializedAdapterINS1H_15DefaultEpilogueISJ_SK_SK_NS1G_6thread17LinearCombinationISJ_Li1EffLNS1L_9ScaleType4KindE0ELNS_15FloatRoundStyleE2ESJ_EENS1_15EpilogueDefaultEEEEEvvEEEEvNT_6ParamsE --------------------------
	.section	.nv.shared._ZN7cutlass13device_kernelINS_4gemm6kernel13GemmUniversalIN4cute5tupleIJiiiiEEENS1_10collective13CollectiveMmaINS1_34MainloopSm90TmaGmmaWarpSpecializedILi5ENS5_IJNS4_1CILi1EEENSA_ILi2EEESB_EEENS1_32KernelTmaWarpSpecializedPingpongEEENS5_IJNSA_ILi64EEENSA_ILi256EEESG_EEENS_10bfloat16_tENS5_IJlSB_lEEESJ_SK_NS4_8TiledMMAINS4_8MMA_AtomIJNS4_4SM904GMMA28MMA_64x256x16_F32BF16BF16_SSILNSO_5MajorE0ELSQ_0ELNSO_7ScaleInE1ELSR_1EEEEEENS4_6LayoutINS5_IJSB_SB_SB_EEENS5_IJNSA_ILi0EEESW_SW_EEEEENS5_IJNS4_10UnderscoreESZ_SZ_EEEEENS4_23SM90_TMA_LOAD_MULTICASTENS4_14ComposedLayoutINS4_7SwizzleILi3ELi4ELi3EEENS4_18smem_ptr_flag_bitsILi16EEENSU_INS5_IJNSA_ILi8EEESG_EEENS5_IJSG_SB_EEEEEEEvNS4_8identityENS4_13SM90_TMA_LOADES1C_vS1D_EENS_8epilogue10collective6detail29Sm90TmaWarpSpecializedAdapterINS1H_15DefaultEpilogueISJ_SK_SK_NS1G_6thread17LinearCombinationISJ_Li1EffLNS1L_9ScaleType4KindE0ELNS_15FloatRoundStyleE2ESJ_EENS1_15EpilogueDefaultEEEEEvvEEEEvNT_6ParamsE,"aw",@nobits
	.sectionflags	@""
	.align	16
	.zero		1024


//--------------------- .nv.shared.reserved.0     --------------------------
	.section	.nv.shared.reserved.0,"aw",@nobits
	.weak		__nv_reservedSMEM_offset_0_alias
	.size		__nv_reservedSMEM_offset_0_alias, 0, 0
	.other		__nv_reservedSMEM_offset_0_alias,@"STO_CUDA_RESERVED_SHARED STV_DEFAULT"
__nv_reservedSMEM_offset_0_alias:
	.zero		0


//--------------------- .nv.global                --------------------------
	.section	.nv.global,"aw",@nobits
.nv.global:
	.type		_ZN40_INTERNAL_0ec8812c_4_k_cu_37a2e958_263364cute1_E,@object
	.size		_ZN40_INTERNAL_0ec8812c_4_k_cu_37a2e958_263364cute1_E,(_ZN40_INTERNAL_0ec8812c_4_k_cu_37a2e958_263364cuda3std3__45__cpo6cbeginE - _ZN40_INTERNAL_0ec8812c_4_k_cu_37a2e958_263364cute1_E)
_ZN40_INTERNAL_0ec8812c_4_k_cu_37a2e958_263364cute1_E:
	.zero		1
	.type		_ZN40_INTERNAL_0ec8812c_4_k_cu_37a2e958_263364cuda3std3__45__cpo6cbeginE,@object
	.size		_ZN40_INTERNAL_0ec8812c_4_k_cu_37a2e958_263364cuda3std3__45__cpo6cbeginE,(_ZN40_INTERNAL_0ec8812c_4_k_cu_37a2e958_263364cuda3std3__48in_placeE - _ZN40_INTERNAL_0ec8812c_4_k_cu_37a2e958_263364cuda3std3__45__cpo6cbeginE)
_ZN40_INTERNAL_0ec8812c_4_k_cu_37a2e958_263364cuda3std3__45__cpo6cbeginE:
	.zero		1
	.type		_ZN40_INTERNAL_0ec8812c_4_k_cu_37a2e958_263364cuda3std3__48in_placeE,@object
	.size		_ZN40_INTERNAL_0ec8812c_4_k_cu_37a2e958_263364cuda3std3__48in_placeE,(_ZN40_INTERNAL_0ec8812c_4_k_cu_37a2e958_263364cuda3std6ranges3__45__cpo9iter_moveE - _ZN40_INTERNAL_0ec8812c_4_k_cu_37a2e958_263364cuda3std3__48in_placeE)
_ZN40_INTERNAL_0ec8812c_4_k_cu_37a2e958_263364cuda3std3__48in_placeE:
	.zero		1
	.type		_ZN40_INTERNAL_0ec8812c_4_k_cu_37a2e958_263364cuda3std6ranges3__45__cpo9iter_moveE,@object
	.size		_ZN40_INTERNAL_0ec8812c_4_k_cu_37a2e958_263364cuda3std6ranges3__45__cpo9iter_moveE,(_ZN40_INTERNAL_0ec8812c_4_k_cu_37a2e958_263364cuda3std3__45__cpo5beginE - _ZN40_INTERNAL_0ec8812c_4_k_cu_37a2e958_263364cuda3std6ranges3__45__cpo9iter_moveE)
_ZN40_INTERNAL_0ec8812c_4_k_cu_37a2e958_263364cuda3std6ranges3__45__cpo9iter_moveE:
	.zero		1
	.type		_ZN40_INTERNAL_0ec8812c_4_k_cu_37a2e958_263364cuda3std3__45__cpo5beginE,@object
	.size		_ZN40_INTERNAL_0ec8812c_4_k_cu_37a2e958_263364cuda3std3__45__cpo5beginE,(_ZN40_INTERNAL_0ec8812c_4_k_cu_37a2e958_263364cuda3std3__442_GLOBAL__N__0ec8812c_4_k_cu_37a2e958_263366ignoreE - _ZN40_INTERNAL_0ec8812c_4_k_cu_37a2e958_263364cuda3std3__45__cpo5beginE)
_ZN40_INTERNAL_0ec8812c_4_k_cu_37a2e958_263364cuda3std3__45__cpo5beginE:
	.zero		1
	.type		_ZN40_INTERNAL_0ec8812c_4_k_cu_37a2e958_263364cuda3std3__442_GLOBAL__N__0ec8812c_4_k_cu_37a2e958_263366ignoreE,@object
	.size		_ZN40_INTERNAL_0ec8812c_4_k_cu_37a2e958_263364cuda3std3__442_GLOBAL__N__0ec8812c_4_k_cu_37a2e958_263366ignoreE,(_ZN40_INTERNAL_0ec8812c_4_k_cu_37a2e958_263364cute7productE - _ZN40_INTERNAL_0ec8812c_4_k_cu_37a2e958_263364cuda3std3__442_GLOBAL__N__0ec8812c_4_k_cu_37a2e958_263366ignoreE)
_ZN40_INTERNAL_0ec8812c_4_k_cu_37a2e958_263364cuda3std3__442_GLOBAL__N__0ec8812c_4_k_cu_37a2e958_263366ignoreE:
	.zero		1
	.type		_ZN40_INTERNAL_0ec8812c_4_k_cu_37a2e958_263364cute7productE,@object
	.size		_ZN40_INTERNAL_0ec8812c_4_k_cu_37a2e958_263364cute7productE,(_ZN40_INTERNAL_0ec8812c_4_k_cu_37a2e958_263364cuda3std3__45__cpo3endE - _ZN40_INTERNAL_0ec8812c_4_k_cu_37a2e958_263364cute7productE)
_ZN40_INTERNAL_0ec8812c_4_k_cu_37a2e958_263364cute7productE:
	.zero		1
	.type		_ZN40_INTERNAL_0ec8812c_4_k_cu_37a2e958_263364cuda3std3__45__cpo3endE,@object
	.size		_ZN40_INTERNAL_0ec8812c_4_k_cu_37a2e958_263364cuda3std3__45__cpo3endE,(_ZN40_INTERNAL_0ec8812c_4_k_cu_37a2e958_263364cuda3std3__419piecewise_constructE - _ZN40_INTERNAL_0ec8812c_4_k_cu_37a2e958_263364cuda3std3__45__cpo3endE)
_ZN40_INTERNAL_0ec8812c_4_k_cu_37a2e958_263364cuda3std3__45__cpo3endE:
	.zero		1
	.type		_ZN40_INTERNAL_0ec8812c_4_k_cu_37a2e958_263364cuda3std3__419piecewise_constructE,@object
	.size		_ZN40_INTERNAL_0ec8812c_4_k_cu_37a2e958_263364cuda3std3__419piecewise_constructE,(_ZN40_INTERNAL_0ec8812c_4_k_cu_37a2e958_263364cuda3std3__45__cpo4cendE - _ZN40_INTERNAL_0ec8812c_4_k_cu_37a2e958_263364cuda3std3__419piecewise_constructE)
_ZN40_INTERNAL_0ec8812c_4_k_cu_37a2e958_263364cuda3std3__419piecewise_constructE:
	.zero		1
	.type		_ZN40_INTERNAL_0ec8812c_4_k_cu_37a2e958_263364cuda3std3__45__cpo4cendE,@object
	.size		_ZN40_INTERNAL_0ec8812c_4_k_cu_37a2e958_263364cuda3std3__45__cpo4cendE,(_ZN40_INTERNAL_0ec8812c_4_k_cu_37a2e958_263364cuda3std6ranges3__45__cpo4swapE - _ZN40_INTERNAL_0ec8812c_4_k_cu_37a2e958_263364cuda3std3__45__cpo4cendE)
_ZN40_INTERNAL_0ec8812c_4_k_cu_37a2e958_263364cuda3std3__45__cpo4cendE:
	.zero		1
	.type		_ZN40_INTERNAL_0ec8812c_4_k_cu_37a2e958_263364cuda3std6ranges3__45__cpo4swapE,@object
	.size		_ZN40_INTERNAL_0ec8812c_4_k_cu_37a2e958_263364cuda3std6ranges3__45__cpo4swapE,(.L_8 - _ZN40_INTERNAL_0ec8812c_4_k_cu_37a2e958_263364cuda3std6ranges3__45__cpo4swapE)
_ZN40_INTERNAL_0ec8812c_4_k_cu_37a2e958_263364cuda3std6ranges3__45__cpo4swapE:
	.zero		1
.L_8:


//--------------------- .nv.constant0._ZN7cutlass13device_kernelINS_4gemm6kernel13GemmUniversalIN4cute5tupleIJiiiiEEENS1_10collective13CollectiveMmaINS1_34MainloopSm90TmaGmmaWarpSpecializedILi5ENS5_IJNS4_1CILi1EEENSA_ILi2EEESB_EEENS1_32KernelTmaWarpSpecializedPingpongEEENS5_IJNSA_ILi64EEENSA_ILi256EEESG_EEENS_10bfloat16_tENS5_IJlSB_lEEESJ_SK_NS4_8TiledMMAINS4_8MMA_AtomIJNS4_4SM904GMMA28MMA_64x256x16_F32BF16BF16_SSILNSO_5MajorE0ELSQ_0ELNSO_7ScaleInE1ELSR_1EEEEEENS4_6LayoutINS5_IJSB_SB_SB_EEENS5_IJNSA_ILi0EEESW_SW_EEEEENS5_IJNS4_10UnderscoreESZ_SZ_EEEEENS4_23SM90_TMA_LOAD_MULTICASTENS4_14ComposedLayoutINS4_7SwizzleILi3ELi4ELi3EEENS4_18smem_ptr_flag_bitsILi16EEENSU_INS5_IJNSA_ILi8EEESG_EEENS5_IJSG_SB_EEEEEEEvNS4_8identityENS4_13SM90_TMA_LOADES1C_vS1D_EENS_8epilogue10collective6detail29Sm90TmaWarpSpecializedAdapterINS1H_15DefaultEpilogueISJ_SK_SK_NS1G_6thread17LinearCombinationISJ_Li1EffLNS1L_9ScaleType4KindE0ELNS_15FloatRoundStyleE2ESJ_EENS1_15EpilogueDefaultEEEEEvvEEEEvNT_6ParamsE --------------------------
	.section	.nv.constant0._ZN7cutlass13device_kernelINS_4gemm6kernel13GemmUniversalIN4cute5tupleIJiiiiEEENS1_10collective13CollectiveMmaINS1_34MainloopSm90TmaGmmaWarpSpecializedILi5ENS5_IJNS4_1CILi1EEENSA_ILi2EEESB_EEENS1_32KernelTmaWarpSpecializedPingpongEEENS5_IJNSA_ILi64EEENSA_ILi256EEESG_EEENS_10bfloat16_tENS5_IJlSB_lEEESJ_SK_NS4_8TiledMMAINS4_8MMA_AtomIJNS4_4SM904GMMA28MMA_64x256x16_F32BF16BF16_SSILNSO_5MajorE0ELSQ_0ELNSO_7ScaleInE1ELSR_1EEEEEENS4_6LayoutINS5_IJSB_SB_SB_EEENS5_IJNSA_ILi0EEESW_SW_EEEEENS5_IJNS4_10UnderscoreESZ_SZ_EEEEENS4_23SM90_TMA_LOAD_MULTICASTENS4_14ComposedLayoutINS4_7SwizzleILi3ELi4ELi3EEENS4_18smem_ptr_flag_bitsILi16EEENSU_INS5_IJNSA_ILi8EEESG_EEENS5_IJSG_SB_EEEEEEEvNS4_8identityENS4_13SM90_TMA_LOADES1C_vS1D_EENS_8epilogue10collective6detail29Sm90TmaWarpSpecializedAdapterINS1H_15DefaultEpilogueISJ_SK_SK_NS1G_6thread17LinearCombinationISJ_Li1EffLNS1L_9ScaleType4KindE0ELNS_15FloatRoundStyleE2ESJ_EENS1_15EpilogueDefaultEEEEEvvEEEEvNT_6ParamsE,"a",@progbits
	.sectionflags	@""
	.align	4
.nv.constant0._ZN7cutlass13device_kernelINS_4gemm6kernel13GemmUniversalIN4cute5tupleIJiiiiEEENS1_10collective13CollectiveMmaINS1_34MainloopSm90TmaGmmaWarpSpecializedILi5ENS5_IJNS4_1CILi1EEENSA_ILi2EEESB_EEENS1_32KernelTmaWarpSpecializedPingpongEEENS5_IJNSA_ILi64EEENSA_ILi256EEESG_EEENS_10bfloat16_tENS5_IJlSB_lEEESJ_SK_NS4_8TiledMMAINS4_8MMA_AtomIJNS4_4SM904GMMA28MMA_64x256x16_F32BF16BF16_SSILNSO_5MajorE0ELSQ_0ELNSO_7ScaleInE1ELSR_1EEEEEENS4_6LayoutINS5_IJSB_SB_SB_EEENS5_IJNSA_ILi0EEESW_SW_EEEEENS5_IJNS4_10UnderscoreESZ_SZ_EEEEENS4_23SM90_TMA_LOAD_MULTICASTENS4_14ComposedLayoutINS4_7SwizzleILi3ELi4ELi3EEENS4_18smem_ptr_flag_bitsILi16EEENSU_INS5_IJNSA_ILi8EEESG_EEENS5_IJSG_SB_EEEEEEEvNS4_8identityENS4_13SM90_TMA_LOADES1C_vS1D_EENS_8epilogue10collective6detail29Sm90TmaWarpSpecializedAdapterINS1H_15DefaultEpilogueISJ_SK_SK_NS1G_6thread17LinearCombinationISJ_Li1EffLNS1L_9ScaleType4KindE0ELNS_15FloatRoundStyleE2ESJ_EENS1_15EpilogueDefaultEEEEEvvEEEEvNT_6ParamsE:
	.zero		1664


//--------------------- SYMBOLS --------------------------

	.type		.nv.reservedSmem.offset0,@object
	.size		.nv.reservedSmem.offset0,0x4
	.type		__assertfail,@function
